	.target	sm_100a

	.elftype	@"ET_EXEC"


//--------------------- .note.nv.tkinfo           --------------------------
	.section	.note.nv.tkinfo,"",@"SHT_NOTE"
	.sectionflags	@"SHF_NOTE_NV_TKINFO"
	.tkinfo
        /*0018*/ 	.word	0x00000081
        /*0030*/ 	.string	""
        /*0030*/ 	.string	"ptxas-blackwell"
        /*0030*/ 	.string	"Cuda compilation tools, release 12.9, V12.9.86"
        /*0030*/ 	.string	"Build cuda_12.9.r12.9/compiler.36037853_0"
        /*0030*/ 	.string	"-v  -suppress-debug-info  -lineinfo  -arch sm_100a "



//--------------------- .note.nv.cuver            --------------------------
	.section	.note.nv.cuver,"",@"SHT_NOTE"
	.sectionflags	@"SHF_NOTE_NV_CUVER"
        /*0018*/ 	.short	0x0001
        /*001a*/ 	.short	0x0064
        /*001c*/ 	.short	0x0001
        /*001e*/ 	.short	0x0000
        /*0020*/ 	.short	0x0001
        /*0022*/ 	.short	0x0000


//--------------------- .nv.info                  --------------------------
	.section	.nv.info,"",@"SHT_CUDA_INFO"
	.align	4


	//----- nvinfo : EIATTR_REGCOUNT
	.align		4
        /*0000*/ 	.byte	0x04, 0x2f
        /*0002*/ 	.short	(.L_4 - .L_3)
	.align		4
.L_3:
        /*0004*/ 	.word	index@(gluon_mma)
        /*0008*/ 	.word	0x000000a8


	//----- nvinfo : EIATTR_FRAME_SIZE
	.align		4
.L_4:
        /*000c*/ 	.byte	0x04, 0x11
        /*000e*/ 	.short	(.L_6 - .L_5)
	.align		4
.L_5:
        /*0010*/ 	.word	index@($__internal_2_$__cuda_sm10x_tcgen05_guardrail_trap_unallocated_columns_being_dealloced)
        /*0014*/ 	.word	0x00000918


	//----- nvinfo : EIATTR_FRAME_SIZE
	.align		4
.L_6:
        /*0018*/ 	.byte	0x04, 0x11
        /*001a*/ 	.short	(.L_8 - .L_7)
	.align		4
.L_7:
        /*001c*/ 	.word	index@($__internal_1_$__cuda_sm10x_tcgen05_guardrail_trap_phase_invalid_during_alloc)
        /*0020*/ 	.word	0x00000918


	//----- nvinfo : EIATTR_FRAME_SIZE
	.align		4
.L_8:
        /*0024*/ 	.byte	0x04, 0x11
        /*0026*/ 	.short	(.L_10 - .L_9)
	.align		4
.L_9:
        /*0028*/ 	.word	index@($__internal_0_$__cuda_sm10x_tcgen05_guardrail_trap_col_being_dealloced_not_returned_by_alloc)
        /*002c*/ 	.word	0x00000918


	//----- nvinfo : EIATTR_FRAME_SIZE
	.align		4
.L_10:
        /*0030*/ 	.byte	0x04, 0x11
        /*0032*/ 	.short	(.L_12 - .L_11)
	.align		4
.L_11:
        /*0034*/ 	.word	index@(gluon_mma)
        /*0038*/ 	.word	0x00000918


	//----- nvinfo : EIATTR_MIN_STACK_SIZE
	.align		4
.L_12:
        /*003c*/ 	.byte	0x04, 0x12
        /*003e*/ 	.short	(.L_14 - .L_13)
	.align		4
.L_13:
        /*0040*/ 	.word	index@(gluon_mma)
        /*0044*/ 	.word	0x00000918
.L_14:


//--------------------- .nv.info.gluon_mma        --------------------------
	.section	.nv.info.gluon_mma,"",@"SHT_CUDA_INFO"
	.sectionflags	@""
	.align	4


	//----- nvinfo : EIATTR_CUDA_API_VERSION
	.align		4
        /*0000*/ 	.byte	0x04, 0x37
        /*0002*/ 	.short	(.L_16 - .L_15)
.L_15:
        /*0004*/ 	.word	0x00000081


	//----- nvinfo : EIATTR_KPARAM_INFO
	.align		4
.L_16:
        /*0008*/ 	.byte	0x04, 0x17
        /*000a*/ 	.short	(.L_18 - .L_17)
.L_17:
        /*000c*/ 	.word	0x00000000
        /*0010*/ 	.short	0x0004
        /*0012*/ 	.short	0x0020
        /*0014*/ 	.byte	0x00, 0xf4, 0x21, 0x00


	//----- nvinfo : EIATTR_KPARAM_INFO
	.align		4
.L_18:
        /*0018*/ 	.byte	0x04, 0x17
        /*001a*/ 	.short	(.L_20 - .L_19)
.L_19:
        /*001c*/ 	.word	0x00000000
        /*0020*/ 	.short	0x0003
        /*0022*/ 	.short	0x0018
        /*0024*/ 	.byte	0x00, 0xf4, 0x21, 0x00


	//----- nvinfo : EIATTR_KPARAM_INFO
	.align		4
.L_20:
        /*0028*/ 	.byte	0x04, 0x17
        /*002a*/ 	.short	(.L_22 - .L_21)
.L_21:
        /*002c*/ 	.word	0x00000000
        /*0030*/ 	.short	0x0002
        /*0032*/ 	.short	0x0010
        /*0034*/ 	.byte	0x00, 0xf4, 0x21, 0x00


	//----- nvinfo : EIATTR_KPARAM_INFO
	.align		4
.L_22:
        /*0038*/ 	.byte	0x04, 0x17
        /*003a*/ 	.short	(.L_24 - .L_23)
.L_23:
        /*003c*/ 	.word	0x00000000
        /*0040*/ 	.short	0x0001
        /*0042*/ 	.short	0x0008
        /*0044*/ 	.byte	0x00, 0xf4, 0x21, 0x00


	//----- nvinfo : EIATTR_KPARAM_INFO
	.align		4
.L_24:
        /*0048*/ 	.byte	0x04, 0x17
        /*004a*/ 	.short	(.L_26 - .L_25)
.L_25:
        /*004c*/ 	.word	0x00000000
        /*0050*/ 	.short	0x0000
        /*0052*/ 	.short	0x0000
        /*0054*/ 	.byte	0x00, 0xf4, 0x21, 0x00


	//----- nvinfo : EIATTR_AT_ENTRY_FRAGMENTS
	.align		4
.L_26:
        /*0058*/ 	.byte	0x04, 0x4f
        /*005a*/ 	.short	(.L_28 - .L_27)


	//   ....[0]....
.L_27:
        /*005c*/ 	.word	0x00000004


	//----- nvinfo : EIATTR_RESERVED_SMEM_USED
	.align		4
.L_28:
        /*0060*/ 	.byte	0x01, 0x41
	.zero		2


	//----- nvinfo : EIATTR_SPARSE_MMA_MASK
	.align		4
        /*0064*/ 	.byte	0x03, 0x50
        /*0066*/ 	.short	0x0000


	//----- nvinfo : EIATTR_TCGEN05_1CTA_USED
	.align		4
        /*0068*/ 	.byte	0x01, 0x51
	.zero		2


	//----- nvinfo : EIATTR_MAXREG_COUNT
	.align		4
        /*006c*/ 	.byte	0x03, 0x1b
        /*006e*/ 	.short	0x00ff


	//----- nvinfo : EIATTR_NUM_BARRIERS
	.align		4
        /*0070*/ 	.byte	0x02, 0x4c
        /*0072*/ 	.byte	0x01
	.zero		1


	//----- nvinfo : EIATTR_ANNOTATIONS
	.align		4
        /*0074*/ 	.byte	0x04, 0x55
        /*0076*/ 	.short	(.L_30 - .L_29)


	//   ....[0]....
.L_29:
        /*0078*/ 	.word	0x00000001
        /*007c*/ 	.byte	0x50, 0x15, 0x00, 0x00, 0x01, 0x00, 0x00, 0x00, 0x70, 0x15, 0x00, 0x00, 0x01, 0x00, 0x00, 0x00
        /* <DEDUP_REMOVED lines=349> */
        /*165c*/ 	.byte	0x40, 0x90, 0x00, 0x00, 0x01, 0x00, 0x00, 0x00, 0x90, 0x90, 0x00, 0x00


	//----- nvinfo : EIATTR_INT_WARP_WIDE_INSTR_OFFSETS
	.align		4
.L_30:
        /*1668*/ 	.byte	0x04, 0x31
        /*166a*/ 	.short	(.L_32 - .L_31)


	//   ....[0]....
.L_31:
        /*166c*/ 	.word	0x00002060


	//   ....[1]....
        /*1670*/ 	.word	0x00002070


	//   ....[2]....
        /*1674*/ 	.word	0x000027e0


	//   ....[3]....
        /*1678*/ 	.word	0x000027f0


	//   ....[4]....
        /*167c*/ 	.word	0x00009410


	//   ....[5]....
        /*1680*/ 	.word	0x00009460


	//----- nvinfo : EIATTR_COOP_GROUP_MASK_REGIDS
	.align		4
.L_32:
        /*1684*/ 	.byte	0x04, 0x29
        /*1686*/ 	.short	(.L_34 - .L_33)


	//   ....[0]....
.L_33:
        /*1688*/ 	.word	0xffffffff


	//   ....[1]....
        /*168c*/ 	.word	0xffffffff


	//   ....[2]....
        /*1690*/ 	.word	0xffffffff


	//   ....[3]....
        /*1694*/ 	.word	0xffffffff


	//----- nvinfo : EIATTR_COOP_GROUP_INSTR_OFFSETS
	.align		4
.L_34:
        /*1698*/ 	.byte	0x04, 0x28
        /*169a*/ 	.short	(.L_36 - .L_35)


	//   ....[0]....
.L_35:
        /*169c*/ 	.word	0x00000060


	//   ....[1]....
        /*16a0*/ 	.word	0x00000320


	//   ....[2]....
        /*16a4*/ 	.word	0x000092a0


	//   ....[3]....
        /*16a8*/ 	.word	0x00009510


	//----- nvinfo : EIATTR_VRC_CTA_INIT_COUNT
	.align		4
.L_36:
        /*16ac*/ 	.byte	0x02, 0x4a
        /*16ae*/ 	.byte	0x80
	.zero		1


	//----- nvinfo : EIATTR_MBARRIER_INSTR_OFFSETS
	.align		4
        /*16b0*/ 	.byte	0x04, 0x39
        /*16b2*/ 	.short	(.L_38 - .L_37)


	//   ....[0]....
.L_37:
        /*16b4*/ 	.word	0x000025c0
        /*16b8*/ 	.word	0x000000ff
        /*16bc*/ 	.word	0x00003000
        /*16c0*/ 	.short	0x0100
        /*16c2*/ 	.byte	0x15
	.zero		1


	//   ....[1]....
        /*16c4*/ 	.word	0x000028b0
        /*16c8*/ 	.word	0x000000ff
        /*16cc*/ 	.word	0x00003000
        /*16d0*/ 	.short	0x010a
        /*16d2*/ 	.byte	0x15
	.zero		1


	//   ....[2]....
        /*16d4*/ 	.word	0x00002a20
        /*16d8*/ 	.word	0x000000ff
        /*16dc*/ 	.word	0x00003000
        /*16e0*/ 	.short	0x0108
        /*16e2*/ 	.byte	0x15
	.zero		1


	//   ....[3]....
        /*16e4*/ 	.word	0x00009530
        /*16e8*/ 	.word	0x000000ff
        /*16ec*/ 	.word	0x00003000
        /*16f0*/ 	.short	0x010a
        /*16f2*/ 	.byte	0x15
	.zero		1


	//----- nvinfo : EIATTR_NUM_MBARRIERS
	.align		4
.L_38:
        /*16f4*/ 	.byte	0x03, 0x38
        /*16f6*/ 	.short	0x0001


	//----- nvinfo : EIATTR_EXIT_INSTR_OFFSETS
	.align		4
        /*16f8*/ 	.byte	0x04, 0x1c
        /*16fa*/ 	.short	(.L_40 - .L_39)


	//   ....[0]....
.L_39:
        /*16fc*/ 	.word	0x00009520


	//----- nvinfo : EIATTR_REQNTID
	.align		4
.L_40:
        /*1700*/ 	.byte	0x04, 0x10
        /*1702*/ 	.short	(.L_42 - .L_41)
.L_41:
        /*1704*/ 	.word	0x00000080
        /*1708*/ 	.word	0x00000001
        /*170c*/ 	.word	0x00000001


	//----- nvinfo : EIATTR_CRS_STACK_SIZE
	.align		4
.L_42:
        /*1710*/ 	.byte	0x04, 0x1e
        /*1712*/ 	.short	(.L_44 - .L_43)
.L_43:
        /*1714*/ 	.word	0x00000000


	//----- nvinfo : EIATTR_CBANK_PARAM_SIZE
	.align		4
.L_44:
        /*1718*/ 	.byte	0x03, 0x19
        /*171a*/ 	.short	0x0028


	//----- nvinfo : EIATTR_PARAM_CBANK
	.align		4
        /*171c*/ 	.byte	0x04, 0x0a
        /*171e*/ 	.short	(.L_46 - .L_45)
	.align		4
.L_45:
        /*1720*/ 	.word	index@(.nv.constant0.gluon_mma)
        /*1724*/ 	.short	0x0380
        /*1726*/ 	.short	0x0028


	//----- nvinfo : EIATTR_SW_WAR
	.align		4
.L_46:
        /*1728*/ 	.byte	0x04, 0x36
        /*172a*/ 	.short	(.L_48 - .L_47)
.L_47:
        /*172c*/ 	.word	0x00000008
.L_48:


//--------------------- .nv.compat                --------------------------
	.section	.nv.compat,"",@"SHT_CUDA_COMPAT_INFO"
	.align	4
        /*0000*/ 	.byte	0x02, 0x02, 0x02, 0x00, 0x02, 0x05, 0x05, 0x00, 0x02, 0x03, 0x00, 0x00, 0x02, 0x06, 0x01, 0x00


//--------------------- .nv.callgraph             --------------------------
	.section	.nv.callgraph,"",@"SHT_CUDA_CALLGRAPH"
	.align	4
	.sectionentsize	8
	.align		4
        /*0000*/ 	.word	0x00000000
	.align		4
        /*0004*/ 	.word	0xffffffff
	.align		4
        /*0008*/ 	.word	0x00000000
	.align		4
        /*000c*/ 	.word	0xfffffffe
	.align		4
        /*0010*/ 	.word	0x00000000
	.align		4
        /*0014*/ 	.word	0xfffffffd
	.align		4
        /*0018*/ 	.word	0x00000000
	.align		4
        /*001c*/ 	.word	0xfffffffc


//--------------------- .text.gluon_mma           --------------------------
	.section	.text.gluon_mma,"ax",@progbits
	.align	128
        .global         gluon_mma
        .type           gluon_mma,@function
        .size           gluon_mma,(.L_x_15 - gluon_mma)
        .other          gluon_mma,@"STO_CUDA_ENTRY STV_DEFAULT"
gluon_mma:
.text.gluon_mma:
[----:B------:R-:W0:Y:S01]  /*0000*/  LDC R1, c[0x0][0x37c] ;  /* 0x0000df00ff017b82 */ /* 0x000e220000000800 */
[----:B------:R-:W1:Y:S01]  /*0010*/  S2R R0, SR_TID.X ;  /* 0x0000000000007919 */ /* 0x000e620000002100 */
[----:B0-----:R-:W-:Y:S01]  /*0020*/  VIADD R1, R1, 0xfffff6e8 ;  /* 0xfffff6e801017836 */ /* 0x001fe20000000000 */
[----:B-1----:R-:W-:-:S13]  /*0030*/  ISETP.GE.U32.AND P1, PT, R0, 0x20, PT ;  /* 0x000000200000780c */ /* 0x002fda0003f26070 */
[----:B------:R-:W-:Y:S05]  /*0040*/  @P1 BRA `(.L_x_0) ;  /* 0x0000000000b81947 */ /* 0x000fea0003800000 */
[----:B------:R-:W0:Y:S01]  /*0050*/  S2UR UR6, SR_CgaCtaId ;  /* 0x00000000000679c3 */ /* 0x000e220000008800 */
[----:B------:R-:W-:Y:S01]  /*0060*/  NOP ;  /* 0x0000000000007918 */ /* 0x000fe20000000000 */
[----:B------:R-:W-:Y:S02]  /*0070*/  UMOV UR4, 0x40 ;  /* 0x0000004000047882 */ /* 0x000fe40000000000 */
[----:B0-----:R-:W-:-:S09]  /*0080*/  ULEA UR4, UR6, UR4, 0x18 ;  /* 0x0000000406047291 */ /* 0x001fd2000f8ec0ff */
[----:B------:R-:W0:Y:S01]  /*0090*/  LDS.U8 R0, [UR4] ;  /* 0x00000004ff007984 */ /* 0x000e220008000000 */
[----:B------:R-:W-:Y:S02]  /*00a0*/  UMOV UR4, 0x400 ;  /* 0x0000040000047882 */ /* 0x000fe40000000000 */
[----:B------:R-:W-:Y:S01]  /*00b0*/  ULEA UR4, UR6, UR4, 0x18 ;  /* 0x0000000406047291 */ /* 0x000fe2000f8ec0ff */
[----:B0-----:R-:W-:-:S13]  /*00c0*/  ISETP.NE.AND P0, PT, R0, RZ, PT ;  /* 0x000000ff0000720c */ /* 0x001fda0003f05270 */
[----:B------:R-:W-:Y:S05]  /*00d0*/  @P0 BRA `(.L_x_1) ;  /* 0x00000000007c0947 */ /* 0x000fea0003800000 */
[----:B------:R-:W-:-:S13]  /*00e0*/  ELECT P0, URZ, PT ;  /* 0x0000000000ff782f */ /* 0x000fda0003800000 */
[----:B------:R-:W-:Y:S05]  /*00f0*/  @!P0 BRA `(.L_x_2) ;  /* 0x0000000000848947 */ /* 0x000fea0003800000 */
[----:B------:R-:W-:Y:S01]  /*0100*/  UMOV UR5, 0x8 ;  /* 0x0000000800057882 */ /* 0x000fe20000000000 */
[----:B------:R-:W-:Y:S02]  /*0110*/  IMAD.MOV.U32 R4, RZ, RZ, 0x1 ;  /* 0x00000001ff047424 */ /* 0x000fe400078e00ff */
[----:B------:R-:W-:Y:S02]  /*0120*/  IMAD.MOV.U32 R5, RZ, RZ, 0xff ;  /* 0x000000ffff057424 */ /* 0x000fe400078e00ff */
[----:B------:R-:W-:Y:S04]  /*0130*/  DEPBAR.LE SB0, 0x36 ;  /* 0x00008d800000791a */ /* 0x000fe80000000000 */
[----:B------:R-:W0:Y:S02]  /*0140*/  UTCATOMSWS.FIND_AND_SET.ALIGN UP0, UR5, UR5 ;  /* 0x00000005000575e3 */ /* 0x000e240008000800 */
[----:B0-----:R-:W-:-:S04]  /*0150*/  PLOP3.LUT P0, PT, PT, PT, UP0, 0x80, 0x8 ;  /* 0x000000000008781c */ /* 0x001fc80003f0f008 */
[----:B------:R-:W-:-:S04]  /*0160*/  SEL R0, RZ, 0xffffffff, !P0 ;  /* 0xffffffffff007807 */ /* 0x000fc80004000000 */
[----:B------:R-:W-:Y:S01]  /*0170*/  ISETP.NE.AND P0, PT, R0, RZ, PT ;  /* 0x000000ff0000720c */ /* 0x000fe20003f05270 */
[----:B------:R-:W-:-:S12]  /*0180*/  IMAD.U32 R0, RZ, RZ, UR5 ;  /* 0x00000005ff007e24 */ /* 0x000fd8000f8e00ff */
[----:B------:R-:W-:Y:S05]  /*0190*/  @P0 BRA `(.L_x_3) ;  /* 0x0000000000240947 */ /* 0x000fea0003800000 */
.L_x_4:
[----:B------:R-:W-:Y:S05]  /*01a0*/  NANOSLEEP 0x64 ;  /* 0x000000640000795d */ /* 0x000fea0003800000 */
[----:B------:R-:W-:-:S05]  /*01b0*/  UMOV UR5, 0x8 ;  /* 0x0000000800057882 */ /* 0x000fca0000000000 */
[----:B------:R-:W-:Y:S04]  /*01c0*/  DEPBAR.LE SB0, 0x36 ;  /* 0x00008d800000791a */ /* 0x000fe80000000000 */
[----:B------:R-:W0:Y:S02]  /*01d0*/  UTCATOMSWS.FIND_AND_SET.ALIGN UP0, UR5, UR5 ;  /* 0x00000005000575e3 */ /* 0x000e240008000800 */
[----:B0-----:R-:W-:-:S04]  /*01e0*/  PLOP3.LUT P0, PT, PT, PT, UP0, 0x80, 0x8 ;  /* 0x000000000008781c */ /* 0x001fc80003f0f008 */
[----:B------:R-:W-:-:S04]  /*01f0*/  SEL R0, RZ, 0xffffffff, !P0 ;  /* 0xffffffffff007807 */ /* 0x000fc80004000000 */
[----:B------:R-:W-:Y:S01]  /*0200*/  ISETP.NE.AND P0, PT, R0, RZ, PT ;  /* 0x000000ff0000720c */ /* 0x000fe20003f05270 */
[----:B------:R-:W-:-:S12]  /*0210*/  IMAD.U32 R0, RZ, RZ, UR5 ;  /* 0x00000005ff007e24 */ /* 0x000fd8000f8e00ff */
[----:B------:R-:W-:Y:S05]  /*0220*/  @!P0 BRA `(.L_x_4) ;  /* 0xfffffffc00dc8947 */ /* 0x000fea000383ffff */
.L_x_3:
[C---:B------:R-:W-:Y:S01]  /*0230*/  VIADD R3, R0.reuse, 0x10 ;  /* 0x0000001000037836 */ /* 0x040fe20000000000 */
[----:B------:R-:W-:Y:S01]  /*0240*/  UMOV UR5, 0x50 ;  /* 0x0000005000057882 */ /* 0x000fe20000000000 */
[----:B------:R-:W-:Y:S01]  /*0250*/  SHF.L.U32 R2, R5, R0, RZ ;  /* 0x0000000005027219 */ /* 0x000fe200000006ff */
[----:B------:R-:W-:Y:S01]  /*0260*/  ULEA UR5, UR6, UR5, 0x18 ;  /* 0x0000000506057291 */ /* 0x000fe2000f8ec0ff */
[----:B------:R-:W-:Y:S01]  /*0270*/  IMAD.SHL.U32 R0, R0, 0x20, RZ ;  /* 0x0000002000007824 */ /* 0x000fe200078e00ff */
[----:B------:R-:W-:-:S04]  /*0280*/  SHF.L.U32 R3, R4, R3, RZ ;  /* 0x0000000304037219 */ /* 0x000fc800000006ff */
[----:B------:R-:W-:-:S05]  /*0290*/  LOP3.LUT R2, R3, R2, RZ, 0xfc, !PT ;  /* 0x0000000203027212 */ /* 0x000fca00078efcff */
[----:B------:R0:W-:Y:S04]  /*02a0*/  ATOMS.OR RZ, [UR5], R2 ;  /* 0x00000002ffff798c */ /* 0x0001e8000b000005 */
[----:B------:R0:W-:Y:S01]  /*02b0*/  STS [UR4], R0 ;  /* 0x00000000ff007988 */ /* 0x0001e20008000804 */
[----:B------:R-:W-:Y:S05]  /*02c0*/  BRA `(.L_x_2) ;  /* 0x0000000000107947 */ /* 0x000fea0003800000 */
.L_x_1:
[----:B------:R-:W-:Y:S01]  /*02d0*/  IMAD.MOV.U32 R0, RZ, RZ, -0x1 ;  /* 0xffffffffff007424 */ /* 0x000fe200078e00ff */
[----:B------:R-:W-:-:S04]  /*02e0*/  MOV R2, 0x310 ;  /* 0x0000031000027802 */ /* 0x000fc80000000f00 */
[----:B------:R0:W-:Y:S03]  /*02f0*/  STS [UR4], R0 ;  /* 0x00000000ff007988 */ /* 0x0001e60008000804 */
[----:B0-----:R-:W-:Y:S05]  /*0300*/  CALL.REL.NOINC `($__internal_1_$__cuda_sm10x_tcgen05_guardrail_trap_phase_invalid_during_alloc) ;  /* 0x0000009000a07944 */ /* 0x001fea0003c00000 */
.L_x_2:
[----:B------:R-:W-:Y:S05]  /*0310*/  WARPSYNC.ALL ;  /* 0x0000000000007948 */ /* 0x000fea0003800000 */
[----:B------:R-:W-:Y:S01]  /*0320*/  NOP ;  /* 0x0000000000007918 */ /* 0x000fe20000000000 */
.L_x_0:
[----:B0-----:R-:W0:Y:S01]  /*0330*/  S2R R2, SR_TID.X ;  /* 0x0000000000027919 */ /* 0x001e220000002100 */
[----:B------:R-:W1:Y:S01]  /*0340*/  LDC.64 R4, c[0x0][0x380] ;  /* 0x0000e000ff047b82 */ /* 0x000e620000000a00 */
[----:B------:R-:W-:Y:S01]  /*0350*/  UMOV UR21, 0x400 ;  /* 0x0000040000157882 */ /* 0x000fe20000000000 */
[----:B------:R-:W2:Y:S01]  /*0360*/  LDCU.64 UR24, c[0x0][0x358] ;  /* 0x00006b00ff1877ac */ /* 0x000ea20008000a00 */
[----:B------:R-:W3:Y:S05]  /*0370*/  S2R R123, SR_TID.X ;  /* 0x00000000007b7919 */ /* 0x000eea0000002100 */
[----:B------:R-:W4:Y:S01]  /*0380*/  S2UR UR20, SR_CgaCtaId ;  /* 0x00000000001479c3 */ /* 0x000f220000008800 */
[----:B0-----:R-:W-:Y:S01]  /*0390*/  SHF.R.U32.HI R6, RZ, 0x5, R2 ;  /* 0x00000005ff067819 */ /* 0x001fe20000011602 */
[----:B----4-:R-:W-:Y:S01]  /*03a0*/  ULEA UR21, UR20, UR21, 0x18 ;  /* 0x0000001514157291 */ /* 0x010fe2000f8ec0ff */
[----:B------:R-:W-:-:S02]  /*03b0*/  LOP3.LUT R0, R2, 0x60, RZ, 0xc0, !PT ;  /* 0x0000006002007812 */ /* 0x000fc400078ec0ff */
[----:B------:R-:W-:Y:S02]  /*03c0*/  SGXT.U32 R6, R6, 0x2 ;  /* 0x000000020606781a */ /* 0x000fe40000000000 */
[----:B------:R-:W-:Y:S02]  /*03d0*/  LOP3.LUT R151, R2, 0xf, RZ, 0xc0, !PT ;  /* 0x0000000f02977812 */ /* 0x000fe400078ec0ff */
[C---:B------:R-:W-:Y:S02]  /*03e0*/  LOP3.LUT R2, R6.reuse, 0x8, RZ, 0xfc, !PT ;  /* 0x0000000806027812 */ /* 0x040fe400078efcff */
[----:B------:R-:W-:Y:S02]  /*03f0*/  LOP3.LUT R16, R6, 0xfc, RZ, 0xfc, !PT ;  /* 0x000000fc06107812 */ /* 0x000fe400078efcff */
[-C--:B-1----:R-:W-:Y:S01]  /*0400*/  IADD3 R130, P0, PT, R0, R4.reuse, RZ ;  /* 0x0000000400827210 */ /* 0x082fe20007f1e0ff */
[----:B------:R-:W-:Y:S01]  /*0410*/  IMAD.SHL.U32 R28, R2, 0x10, RZ ;  /* 0x00000010021c7824 */ /* 0x000fe200078e00ff */
[----:B------:R-:W-:Y:S01]  /*0420*/  LOP3.LUT R19, R6, 0x10, RZ, 0xfc, !PT ;  /* 0x0000001006137812 */ /* 0x000fe200078efcff */
[----:B------:R-:W-:Y:S01]  /*0430*/  IMAD.SHL.U32 R149, R16, 0x10, RZ ;  /* 0x0000001010957824 */ /* 0x000fe200078e00ff */
[C---:B------:R-:W-:Y:S01]  /*0440*/  LOP3.LUT R18, R6.reuse, 0x18, RZ, 0xfc, !PT ;  /* 0x0000001806127812 */ /* 0x040fe200078efcff */
[----:B------:R-:W-:Y:S01]  /*0450*/  IMAD.X R131, RZ, RZ, R5, P0 ;  /* 0x000000ffff837224 */ /* 0x000fe200000e0605 */
[C---:B------:R-:W-:Y:S01]  /*0460*/  LOP3.LUT R20, R6.reuse, 0x20, RZ, 0xfc, !PT ;  /* 0x0000002006147812 */ /* 0x040fe200078efcff */
[----:B------:R-:W-:Y:S01]  /*0470*/  IMAD.SHL.U32 R30, R19, 0x10, RZ ;  /* 0x00000010131e7824 */ /* 0x000fe200078e00ff */
[----:B------:R-:W-:Y:S01]  /*0480*/  LOP3.LUT R22, R6, 0x28, RZ, 0xfc, !PT ;  /* 0x0000002806167812 */ /* 0x000fe200078efcff */
[----:B------:R-:W-:Y:S01]  /*0490*/  IMAD.SHL.U32 R32, R18, 0x10, RZ ;  /* 0x0000001012207824 */ /* 0x000fe200078e00ff */
[----:B------:R-:W-:Y:S01]  /*04a0*/  LOP3.LUT R34, R6, 0x38, RZ, 0xfc, !PT ;  /* 0x0000003806227812 */ /* 0x000fe200078efcff */
[----:B------:R-:W-:Y:S01]  /*04b0*/  IMAD.SHL.U32 R36, R20, 0x10, RZ ;  /* 0x0000001014247824 */ /* 0x000fe200078e00ff */
[-C--:B------:R-:W-:Y:S01]  /*04c0*/  LEA R16, P3, R2, R4.reuse, 0x5 ;  /* 0x0000000402107211 */ /* 0x080fe200078628ff */
[----:B------:R-:W-:Y:S01]  /*04d0*/  IMAD.SHL.U32 R38, R22, 0x10, RZ ;  /* 0x0000001016267824 */ /* 0x000fe200078e00ff */
[----:B------:R-:W-:Y:S01]  /*04e0*/  LOP3.LUT R31, R6, 0x48, RZ, 0xfc, !PT ;  /* 0x00000048061f7812 */ /* 0x000fe200078efcff */
[----:B------:R-:W-:Y:S01]  /*04f0*/  IMAD.SHL.U32 R42, R34, 0x10, RZ ;  /* 0x00000010222a7824 */ /* 0x000fe200078e00ff */
[C---:B------:R-:W-:Y:S01]  /*0500*/  LOP3.LUT R37, R6.reuse, 0x58, RZ, 0xfc, !PT ;  /* 0x0000005806257812 */ /* 0x040fe200078efcff */
[----:B------:R-:W-:Y:S01]  /*0510*/  IMAD.WIDE.U32 R130, R151, 0x2, R130 ;  /* 0x0000000297827825 */ /* 0x000fe200078e0082 */
[----:B------:R-:W-:Y:S01]  /*0520*/  LOP3.LUT R39, R6, 0x68, RZ, 0xfc, !PT ;  /* 0x0000006806277812 */ /* 0x000fe200078efcff */
[----:B------:R-:W-:Y:S01]  /*0530*/  BAR.SYNC.DEFER_BLOCKING 0x0 ;  /* 0x0000000000007b1d */ /* 0x000fe20000010000 */
[-C--:B------:R-:W-:Y:S01]  /*0540*/  LEA R24, P2, R19, R4.reuse, 0x5 ;  /* 0x0000000413187211 */ /* 0x080fe200078428ff */
[----:B------:R-:W-:Y:S01]  /*0550*/  IMAD.SHL.U32 R54, R31, 0x10, RZ ;  /* 0x000000101f367824 */ /* 0x000fe200078e00ff */
[-C--:B------:R-:W-:Y:S01]  /*0560*/  LEA R18, P0, R18, R4.reuse, 0x5 ;  /* 0x0000000412127211 */ /* 0x080fe200078028ff */
[----:B------:R-:W-:Y:S01]  /*0570*/  IMAD.SHL.U32 R72, R37, 0x10, RZ ;  /* 0x0000001025487824 */ /* 0x000fe200078e00ff */
[-C--:B------:R-:W-:Y:S01]  /*0580*/  LEA R20, P4, R20, R4.reuse, 0x5 ;  /* 0x0000000414147211 */ /* 0x080fe200078828ff */
[----:B------:R-:W-:Y:S01]  /*0590*/  IMAD.SHL.U32 R50, R39, 0x10, RZ ;  /* 0x0000001027327824 */ /* 0x000fe200078e00ff */
[----:B------:R-:W-:-:S02]  /*05a0*/  LEA R22, P6, R22, R4, 0x5 ;  /* 0x0000000416167211 */ /* 0x000fc400078c28ff */
[-C--:B------:R-:W-:Y:S02]  /*05b0*/  LEA.HI.X R17, R28, R5.reuse, RZ, 0x1, P3 ;  /* 0x000000051c117211 */ /* 0x080fe400018f0cff */
[----:B------:R-:W-:Y:S02]  /*05c0*/  LEA R34, P3, R34, R4, 0x5 ;  /* 0x0000000422227211 */ /* 0x000fe400078628ff */
[----:B------:R-:W-:Y:S02]  /*05d0*/  LOP3.LUT R159, R6, 0x88, RZ, 0xfc, !PT ;  /* 0x00000088069f7812 */ /* 0x000fe400078efcff */
[-C--:B------:R-:W-:Y:S02]  /*05e0*/  LEA.HI.X R25, R30, R5.reuse, RZ, 0x1, P2 ;  /* 0x000000051e197211 */ /* 0x080fe400010f0cff */
[-C--:B------:R-:W-:Y:S01]  /*05f0*/  LEA.HI.X R19, R32, R5.reuse, RZ, 0x1, P0 ;  /* 0x0000000520137211 */ /* 0x080fe200000f0cff */
[----:B------:R-:W-:Y:S01]  /*0600*/  IMAD.SHL.U32 R58, R159, 0x10, RZ ;  /* 0x000000109f3a7824 */ /* 0x000fe200078e00ff */
[----:B------:R-:W-:-:S02]  /*0610*/  LEA.HI.X R21, R36, R5, RZ, 0x1, P4 ;  /* 0x0000000524157211 */ /* 0x000fc400020f0cff */
[-C--:B------:R-:W-:Y:S02]  /*0620*/  LEA.HI.X R23, R38, R5.reuse, RZ, 0x1, P6 ;  /* 0x0000000526177211 */ /* 0x080fe400030f0cff */
[----:B------:R-:W-:Y:S02]  /*0630*/  LOP3.LUT R155, R6, 0x98, RZ, 0xfc, !PT ;  /* 0x00000098069b7812 */ /* 0x000fe400078efcff */
[-C--:B------:R-:W-:Y:S02]  /*0640*/  LEA R30, P0, R31, R4.reuse, 0x5 ;  /* 0x000000041f1e7211 */ /* 0x080fe400078028ff */
[-C--:B------:R-:W-:Y:S01]  /*0650*/  LEA R36, P6, R37, R4.reuse, 0x5 ;  /* 0x0000000425247211 */ /* 0x080fe200078c28ff */
[----:B------:R-:W-:Y:S01]  /*0660*/  IMAD.SHL.U32 R62, R155, 0x10, RZ ;  /* 0x000000109b3e7824 */ /* 0x000fe200078e00ff */
[----:B------:R-:W-:Y:S02]  /*0670*/  LEA.HI.X R35, R42, R5, RZ, 0x1, P3 ;  /* 0x000000052a237211 */ /* 0x000fe400018f0cff */
[----:B------:R-:W-:-:S02]  /*0680*/  LEA R38, P3, R39, R4, 0x5 ;  /* 0x0000000427267211 */ /* 0x000fc400078628ff */
[C---:B------:R-:W-:Y:S02]  /*0690*/  LOP3.LUT R33, R6.reuse, 0x50, RZ, 0xfc, !PT ;  /* 0x0000005006217812 */ /* 0x040fe400078efcff */
[----:B------:R-:W-:Y:S02]  /*06a0*/  LOP3.LUT R143, R6, 0xb8, RZ, 0xfc, !PT ;  /* 0x000000b8068f7812 */ /* 0x000fe400078efcff */
[-C--:B------:R-:W-:Y:S01]  /*06b0*/  LEA.HI.X R31, R54, R5.reuse, RZ, 0x1, P0 ;  /* 0x00000005361f7211 */ /* 0x080fe200000f0cff */
[----:B------:R-:W-:Y:S01]  /*06c0*/  IMAD.SHL.U32 R70, R33, 0x10, RZ ;  /* 0x0000001021467824 */ /* 0x000fe200078e00ff */
[----:B------:R-:W-:Y:S01]  /*06d0*/  LEA.HI.X R37, R72, R5, RZ, 0x1, P6 ;  /* 0x0000000548257211 */ /* 0x000fe200030f0cff */
[----:B------:R-:W-:Y:S01]  /*06e0*/  IMAD.SHL.U32 R59, R143, 0x10, RZ ;  /* 0x000000108f3b7824 */ /* 0x000fe200078e00ff */
[----:B------:R-:W-:Y:S02]  /*06f0*/  LOP3.LUT R139, R6, 0xc8, RZ, 0xfc, !PT ;  /* 0x000000c8068b7812 */ /* 0x000fe400078efcff */
[----:B------:R-:W-:-:S02]  /*0700*/  LEA R54, P6, R159, R4, 0x5 ;  /* 0x000000049f367211 */ /* 0x000fc400078c28ff */
[-C--:B------:R-:W-:Y:S01]  /*0710*/  LEA.HI.X R39, R50, R5.reuse, RZ, 0x1, P3 ;  /* 0x0000000532277211 */ /* 0x080fe200018f0cff */
[----:B------:R-:W-:Y:S01]  /*0720*/  IMAD.SHL.U32 R63, R139, 0x10, RZ ;  /* 0x000000108b3f7824 */ /* 0x000fe200078e00ff */
[-C--:B------:R-:W-:Y:S02]  /*0730*/  LEA R50, P3, R155, R4.reuse, 0x5 ;  /* 0x000000049b327211 */ /* 0x080fe400078628ff */
[----:B------:R-:W-:Y:S02]  /*0740*/  LOP3.LUT R3, R6, 0xe8, RZ, 0xfc, !PT ;  /* 0x000000e806037812 */ /* 0x000fe400078efcff */
[----:B------:R-:W-:Y:S02]  /*0750*/  LEA.HI.X R55, R58, R5, RZ, 0x1, P6 ;  /* 0x000000053a377211 */ /* 0x000fe400030f0cff */
[----:B------:R-:W-:Y:S01]  /*0760*/  LOP3.LUT R76, R6, 0xf8, RZ, 0xfc, !PT ;  /* 0x000000f8064c7812 */ /* 0x000fe200078efcff */
[----:B------:R-:W-:Y:S01]  /*0770*/  IMAD.SHL.U32 R71, R3, 0x10, RZ ;  /* 0x0000001003477824 */ /* 0x000fe200078e00ff */
[----:B------:R-:W-:-:S02]  /*0780*/  LEA R32, P4, R33, R4, 0x5 ;  /* 0x0000000421207211 */ /* 0x000fc400078828ff */
[-C--:B------:R-:W-:Y:S01]  /*0790*/  LEA R58, P6, R143, R4.reuse, 0x5 ;  /* 0x000000048f3a7211 */ /* 0x080fe200078c28ff */
[----:B------:R-:W-:Y:S01]  /*07a0*/  IMAD.SHL.U32 R77, R76, 0x10, RZ ;  /* 0x000000104c4d7824 */ /* 0x000fe200078e00ff */
[-C--:B------:R-:W-:Y:S02]  /*07b0*/  LEA.HI.X R51, R62, R5.reuse, RZ, 0x1, P3 ;  /* 0x000000053e337211 */ /* 0x080fe400018f0cff */
[----:B------:R-:W-:Y:S02]  /*07c0*/  LEA R62, P3, R139, R4, 0x5 ;  /* 0x000000048b3e7211 */ /* 0x000fe400078628ff */
[----:B------:R-:W-:Y:S02]  /*07d0*/  LOP3.LUT R82, R6, 0x1c, RZ, 0xfc, !PT ;  /* 0x0000001c06527812 */ /* 0x000fe400078efcff */
[-C--:B------:R-:W-:Y:S02]  /*07e0*/  LEA.HI.X R33, R70, R5.reuse, RZ, 0x1, P4 ;  /* 0x0000000546217211 */ /* 0x080fe400020f0cff */
[----:B------:R-:W-:Y:S01]  /*07f0*/  LEA.HI.X R59, R59, R5, RZ, 0x1, P6 ;  /* 0x000000053b3b7211 */ /* 0x000fe200030f0cff */
[----:B------:R-:W-:Y:S01]  /*0800*/  IMAD.SHL.U32 R83, R82, 0x10, RZ ;  /* 0x0000001052537824 */ /* 0x000fe200078e00ff */
[----:B------:R-:W-:-:S02]  /*0810*/  LOP3.LUT R94, R6, 0x2c, RZ, 0xfc, !PT ;  /* 0x0000002c065e7812 */ /* 0x000fc400078efcff */
[-C--:B------:R-:W-:Y:S02]  /*0820*/  LEA R70, P6, R3, R4.reuse, 0x5 ;  /* 0x0000000403467211 */ /* 0x080fe400078c28ff */
[-C--:B------:R-:W-:Y:S01]  /*0830*/  LEA.HI.X R63, R63, R5.reuse, RZ, 0x1, P3 ;  /* 0x000000053f3f7211 */ /* 0x080fe200018f0cff */
[----:B------:R-:W-:Y:S01]  /*0840*/  IMAD.SHL.U32 R95, R94, 0x10, RZ ;  /* 0x000000105e5f7824 */ /* 0x000fe200078e00ff */
[-C--:B------:R-:W-:Y:S02]  /*0850*/  LEA R76, P3, R76, R4.reuse, 0x5 ;  /* 0x000000044c4c7211 */ /* 0x080fe400078628ff */
[C---:B------:R-:W-:Y:S02]  /*0860*/  LOP3.LUT R96, R6.reuse, 0x4c, RZ, 0xfc, !PT ;  /* 0x0000004c06607812 */ /* 0x040fe400078efcff */
[----:B------:R-:W-:Y:S02]  /*0870*/  LEA.HI.X R71, R71, R5, RZ, 0x1, P6 ;  /* 0x0000000547477211 */ /* 0x000fe400030f0cff */
[----:B------:R-:W-:Y:S01]  /*0880*/  LOP3.LUT R98, R6, 0x5c, RZ, 0xfc, !PT ;  /* 0x0000005c06627812 */ /* 0x000fe200078efcff */
[----:B------:R-:W-:Y:S01]  /*0890*/  IMAD.SHL.U32 R97, R96, 0x10, RZ ;  /* 0x0000001060617824 */ /* 0x000fe200078e00ff */
[----:B------:R-:W-:-:S02]  /*08a0*/  LEA R82, P6, R82, R4, 0x5 ;  /* 0x0000000452527211 */ /* 0x000fc400078c28ff */
        /* <DEDUP_REMOVED lines=12> */
[----:B------:R-:W-:Y:S02]  /*0970*/  LOP3.LUT R29, R6, 0x40, RZ, 0xfc, !PT ;  /* 0x00000040061d7812 */ /* 0x000fe400078efcff */
[-C--:B------:R-:W-:Y:S01]  /*0980*/  LEA.HI.X R97, R97, R5.reuse, RZ, 0x1, P6 ;  /* 0x0000000561617211 */ /* 0x080fe200030f0cff */
[----:B------:R-:W-:Y:S01]  /*0990*/  IMAD.SHL.U32 R40, R26, 0x10, RZ ;  /* 0x000000101a287824 */ /* 0x000fe200078e00ff */
[----:B------:R-:W-:Y:S01]  /*09a0*/  LEA R114, P6, R162, R4, 0x5 ;  /* 0x00000004a2727211 */ /* 0x000fe200078c28ff */
[----:B------:R-:W-:Y:S01]  /*09b0*/  IMAD.SHL.U32 R46, R29, 0x10, RZ ;  /* 0x000000101d2e7824 */ /* 0x000fe200078e00ff */
[----:B------:R-:W-:-:S02]  /*09c0*/  LEA.HI.X R99, R99, R5, RZ, 0x1, P3 ;  /* 0x0000000563637211 */ /* 0x000fc400018f0cff */
[-C--:B------:R-:W-:Y:S02]  /*09d0*/  LEA R110, P3, R158, R4.reuse, 0x5 ;  /* 0x000000049e6e7211 */ /* 0x080fe400078628ff */
[C---:B------:R-:W-:Y:S02]  /*09e0*/  LOP3.LUT R165, R6.reuse, 0x70, RZ, 0xfc, !PT ;  /* 0x0000007006a57812 */ /* 0x040fe400078efcff */
[-C--:B------:R-:W-:Y:S02]  /*09f0*/  LEA.HI.X R115, R111, R5.reuse, RZ, 0x1, P6 ;  /* 0x000000056f737211 */ /* 0x080fe400030f0cff */
[----:B------:R-:W-:Y:S01]  /*0a00*/  LOP3.LUT R41, R6, 0x60, RZ, 0xfc, !PT ;  /* 0x0000006006297812 */ /* 0x000fe200078efcff */
[----:B------:R-:W-:Y:S01]  /*0a10*/  IMAD.SHL.U32 R52, R165, 0x10, RZ ;  /* 0x00000010a5347824 */ /* 0x000fe200078e00ff */
[-C--:B------:R-:W-:Y:S02]  /*0a20*/  LEA R26, P5, R26, R4.reuse, 0x5 ;  /* 0x000000041a1a7211 */ /* 0x080fe400078a28ff */
[----:B------:R-:W-:Y:S01]  /*0a30*/  LEA R28, P2, R29, R4, 0x5 ;  /* 0x000000041d1c7211 */ /* 0x000fe200078428ff */
[----:B------:R-:W-:Y:S01]  /*0a40*/  IMAD.SHL.U32 R48, R41, 0x10, RZ ;  /* 0x0000001029307824 */ /* 0x000fe200078e00ff */
[----:B------:R-:W-:-:S02]  /*0a50*/  LEA.HI.X R111, R15, R5, RZ, 0x1, P3 ;  /* 0x000000050f6f7211 */ /* 0x000fc400018f0cff */
[C---:B------:R-:W-:Y:S01]  /*0a60*/  LOP3.LUT R163, R6.reuse, 0x78, RZ, 0xfc, !PT ;  /* 0x0000007806a37812 */ /* 0x040fe200078efcff */
[----:B------:R-:W0:Y:S01]  /*0a70*/  S2R R15, SR_TID.X ;  /* 0x00000000000f7919 */ /* 0x000e220000002100 */
[----:B------:R-:W-:Y:S02]  /*0a80*/  LOP3.LUT R153, R6, 0xa0, RZ, 0xfc, !PT ;  /* 0x000000a006997812 */ /* 0x000fe400078efcff */
[-C--:B------:R-:W-:Y:S01]  /*0a90*/  LEA.HI.X R27, R40, R5.reuse, RZ, 0x1, P5 ;  /* 0x00000005281b7211 */ /* 0x080fe200028f0cff */
[----:B------:R-:W-:Y:S01]  /*0aa0*/  IMAD.SHL.U32 R56, R163, 0x10, RZ ;  /* 0x00000010a3387824 */ /* 0x000fe200078e00ff */
[----:B------:R-:W-:Y:S01]  /*0ab0*/  LEA.HI.X R29, R46, R5, RZ, 0x1, P2 ;  /* 0x000000052e1d7211 */ /* 0x000fe200010f0cff */
[----:B------:R-:W-:Y:S01]  /*0ac0*/  IMAD.SHL.U32 R66, R153, 0x10, RZ ;  /* 0x0000001099427824 */ /* 0x000fe200078e00ff */
[----:B------:R-:W-:Y:S02]  /*0ad0*/  LOP3.LUT R157, R6, 0x90, RZ, 0xfc, !PT ;  /* 0x00000090069d7812 */ /* 0x000fe400078efcff */
[----:B------:R-:W-:-:S02]  /*0ae0*/  LEA R40, P2, R165, R4, 0x5 ;  /* 0x00000004a5287211 */ /* 0x000fc400078428ff */
[----:B------:R-:W-:Y:S01]  /*0af0*/  LOP3.LUT R150, R6, 0xa8, RZ, 0xfc, !PT ;  /* 0x000000a806967812 */ /* 0x000fe200078efcff */
[----:B------:R-:W-:Y:S01]  /*0b00*/  IMAD.SHL.U32 R60, R157, 0x10, RZ ;  /* 0x000000109d3c7824 */ /* 0x000fe200078e00ff */
[-C--:B------:R-:W-:Y:S02]  /*0b10*/  LEA R44, P5, R41, R4.reuse, 0x5 ;  /* 0x00000004292c7211 */ /* 0x080fe400078a28ff */
[----:B------:R-:W-:Y:S01]  /*0b20*/  LEA R42, P0, R163, R4, 0x5 ;  /* 0x00000004a32a7211 */ /* 0x000fe200078028ff */
[----:B------:R-:W-:Y:S01]  /*0b30*/  IMAD.SHL.U32 R68, R150, 0x10, RZ ;  /* 0x0000001096447824 */ /* 0x000fe200078e00ff */
[----:B------:R-:W-:Y:S02]  /*0b40*/  LOP3.LUT R137, R6, 0xd0, RZ, 0xfc, !PT ;  /* 0x000000d006897812 */ /* 0x000fe400078efcff */
[-C--:B------:R-:W-:Y:S02]  /*0b50*/  LEA.HI.X R41, R52, R5.reuse, RZ, 0x1, P2 ;  /* 0x0000000534297211 */ /* 0x080fe400010f0cff */
[----:B------:R-:W-:Y:S01]  /*0b60*/  LOP3.LUT R141, R6, 0xc0, RZ, 0xfc, !PT ;  /* 0x000000c0068d7812 */ /* 0x000fe200078efcff */
[----:B------:R-:W-:Y:S01]  /*0b70*/  IMAD.SHL.U32 R67, R137, 0x10, RZ ;  /* 0x0000001089437824 */ /* 0x000fe200078e00ff */
[----:B------:R-:W-:-:S02]  /*0b80*/  LEA.HI.X R45, R48, R5, RZ, 0x1, P5 ;  /* 0x00000005302d7211 */ /* 0x000fc400028f0cff */
[-C--:B------:R-:W-:Y:S01]  /*0b90*/  LEA R52, P2, R153, R4.reuse, 0x5 ;  /* 0x0000000499347211 */ /* 0x080fe200078428ff */
[----:B------:R-:W-:Y:S01]  /*0ba0*/  IMAD.SHL.U32 R61, R141, 0x10, RZ ;  /* 0x000000108d3d7824 */ /* 0x000fe200078e00ff */
[----:B------:R-:W-:Y:S02]  /*0bb0*/  LOP3.LUT R135, R6, 0xd8, RZ, 0xfc, !PT ;  /* 0x000000d806877812 */ /* 0x000fe400078efcff */
[-C--:B------:R-:W-:Y:S02]  /*0bc0*/  LEA R48, P5, R157, R4.reuse, 0x5 ;  /* 0x000000049d307211 */ /* 0x080fe400078a28ff */
[----:B------:R-:W-:Y:S01]  /*0bd0*/  LEA.HI.X R43, R56, R5, RZ, 0x1, P0 ;  /* 0x00000005382b7211 */ /* 0x000fe200000f0cff */
[----:B------:R-:W-:Y:S01]  /*0be0*/  IMAD.SHL.U32 R75, R135, 0x10, RZ ;  /* 0x00000010874b7824 */ /* 0x000fe200078e00ff */
[----:B------:R-:W-:Y:S02]  /*0bf0*/  LEA R56, P0, R150, R4, 0x5 ;  /* 0x0000000496387211 */ /* 0x000fe400078028ff */
[----:B------:R-:W-:-:S02]  /*0c00*/  LOP3.LUT R148, R6, 0x4, RZ, 0xfc, !PT ;  /* 0x0000000406947812 */ /* 0x000fc400078efcff */
[-C--:B------:R-:W-:Y:S02]  /*0c10*/  LEA.HI.X R53, R66, R5.reuse, RZ, 0x1, P2 ;  /* 0x0000000542357211 */ /* 0x080fe400010f0cff */
[-C--:B------:R-:W-:Y:S01]  /*0c20*/  LEA.HI.X R49, R60, R5.reuse, RZ, 0x1, P5 ;  /* 0x000000053c317211 */ /* 0x080fe200028f0cff */
[----:B------:R-:W-:Y:S01]  /*0c30*/  IMAD.SHL.U32 R79, R148, 0x10, RZ ;  /* 0x00000010944f7824 */ /* 0x000fe200078e00ff */
[-C--:B------:R-:W-:Y:S02]  /*0c40*/  LEA R66, P2, R137, R4.reuse, 0x5 ;  /* 0x0000000489427211 */ /* 0x080fe400078428ff */
[C---:B------:R-:W-:Y:S02]  /*0c50*/  LOP3.LUT R78, R6.reuse, 0xf0, RZ, 0xfc, !PT ;  /* 0x000000f0064e7812 */ /* 0x040fe400078efcff */
[----:B------:R-:W-:Y:S02]  /*0c60*/  LOP3.LUT R147, R6, 0xc, RZ, 0xfc, !PT ;  /* 0x0000000c06937812 */ /* 0x000fe400078efcff */
[----:B------:R-:W-:Y:S01]  /*0c70*/  LEA R60, P5, R141, R4, 0x5 ;  /* 0x000000048d3c7211 */ /* 0x000fe200078a28ff */
[----:B------:R-:W-:Y:S01]  /*0c80*/  IMAD.SHL.U32 R73, R78, 0x10, RZ ;  /* 0x000000104e497824 */ /* 0x000fe200078e00ff */
[----:B------:R-:W-:Y:S01]  /*0c90*/  LEA.HI.X R57, R68, R5, RZ, 0x1, P0 ;  /* 0x0000000544397211 */ /* 0x000fe200000f0cff */
[----:B------:R-:W-:Y:S01]  /*0ca0*/  IMAD.SHL.U32 R90, R147, 0x10, RZ ;  /* 0x00000010935a7824 */ /* 0x000fe200078e00ff */
[----:B------:R-:W-:-:S02]  /*0cb0*/  LOP3.LUT R161, R6, 0x80, RZ, 0xfc, !PT ;  /* 0x0000008006a17812 */ /* 0x000fc400078efcff */
[-C--:B------:R-:W-:Y:S02]  /*0cc0*/  LEA R74, P0, R135, R4.reuse, 0x5 ;  /* 0x00000004874a7211 */ /* 0x080fe400078028ff */
[----:B------:R-:W-:Y:S01]  /*0cd0*/  LOP3.LUT R88, R6, 0x34, RZ, 0xfc, !PT ;  /* 0x0000003406587812 */ /* 0x000fe200078efcff */
[----:B------:R-:W-:Y:S01]  /*0ce0*/  IMAD.SHL.U32 R64, R161, 0x10, RZ ;  /* 0x00000010a1407824 */ /* 0x000fe200078e00ff */
[-C--:B------:R-:W-:Y:S02]  /*0cf0*/  LEA.HI.X R67, R67, R5.reuse, RZ, 0x1, P2 ;  /* 0x0000000543437211 */ /* 0x080fe400010f0cff */
[----:B------:R-:W-:Y:S01]  /*0d00*/  LEA.HI.X R61, R61, R5, RZ, 0x1, P5 ;  /* 0x000000053d3d7211 */ /* 0x000fe200028f0cff */
[----:B------:R-:W-:Y:S01]  /*0d10*/  IMAD.SHL.U32 R89, R88, 0x10, RZ ;  /* 0x0000001058597824 */ /* 0x000fe200078e00ff */
[----:B------:R-:W-:Y:S02]  /*0d20*/  LEA R84, P2, R148, R4, 0x5 ;  /* 0x0000000494547211 */ /* 0x000fe400078428ff */
[----:B------:R-:W-:-:S02]  /*0d30*/  LOP3.LUT R106, R6, 0x3c, RZ, 0xfc, !PT ;  /* 0x0000003c066a7812 */ /* 0x000fc400078efcff */
[-C--:B------:R-:W-:Y:S02]  /*0d40*/  LEA R72, P5, R78, R4.reuse, 0x5 ;  /* 0x000000044e487211 */ /* 0x080fe400078a28ff */
[----:B------:R-:W-:Y:S01]  /*0d50*/  LEA.HI.X R75, R75, R5, RZ, 0x1, P0 ;  /* 0x000000054b4b7211 */ /* 0x000fe200000f0cff */
[----:B------:R-:W-:Y:S01]  /*0d60*/  IMAD.SHL.U32 R91, R106, 0x10, RZ ;  /* 0x000000106a5b7824 */ /* 0x000fe200078e00ff */
[C---:B------:R-:W-:Y:S02]  /*0d70*/  LOP3.LUT R145, R6.reuse, 0xb0, RZ, 0xfc, !PT ;  /* 0x000000b006917812 */ /* 0x040fe400078efcff */
[-C--:B------:R-:W-:Y:S02]  /*0d80*/  LEA R78, P0, R147, R4.reuse, 0x5 ;  /* 0x00000004934e7211 */ /* 0x080fe400078028ff */
[----:B------:R-:W-:Y:S01]  /*0d90*/  LEA R46, P4, R161, R4, 0x5 ;  /* 0x00000004a12e7211 */ /* 0x000fe200078828ff */
[----:B------:R-:W-:Y:S01]  /*0da0*/  IMAD.SHL.U32 R65, R145, 0x10, RZ ;  /* 0x0000001091417824 */ /* 0x000fe200078e00ff */
[----:B------:R-:W-:-:S02]  /*0db0*/  LOP3.LUT R100, R6, 0x64, RZ, 0xfc, !PT ;  /* 0x0000006406647812 */ /* 0x000fc400078efcff */
[-C--:B------:R-:W-:Y:S02]  /*0dc0*/  LEA.HI.X R85, R79, R5.reuse, RZ, 0x1, P2 ;  /* 0x000000054f557211 */ /* 0x080fe400010f0cff */
        /* <DEDUP_REMOVED lines=9> */
[-C--:B------:R-:W-:Y:S02]  /*0e60*/  LEA R64, P4, R145, R4.reuse, 0x5 ;  /* 0x0000000491407211 */ /* 0x080fe400078828ff */
[----:B------:R-:W-:Y:S02]  /*0e70*/  LOP3.LUT R156, R6, 0x94, RZ, 0xfc, !PT ;  /* 0x00000094069c7812 */ /* 0x000fe400078efcff */
[----:B------:R-:W-:Y:S02]  /*0e80*/  LEA.HI.X R89, R89, R5, RZ, 0x1, P2 ;  /* 0x0000000559597211 */ /* 0x000fe400010f0cff */
[----:B------:R-:W-:Y:S01]  /*0e90*/  LEA R100, P2, R100, R4, 0x5 ;  /* 0x0000000464647211 */ /* 0x000fe200078428ff */
[----:B------:R-:W-:Y:S01]  /*0ea0*/  IMAD.SHL.U32 R14, R156, 0x10, RZ ;  /* 0x000000109c0e7824 */ /* 0x000fe200078e00ff */
[----:B------:R-:W-:-:S02]  /*0eb0*/  LOP3.LUT R154, R6, 0x9c, RZ, 0xfc, !PT ;  /* 0x0000009c069a7812 */ /* 0x000fc400078efcff */
[-C--:B------:R-:W-:Y:S02]  /*0ec0*/  LEA.HI.X R91, R91, R5.reuse, RZ, 0x1, P0 ;  /* 0x000000055b5b7211 */ /* 0x080fe400000f0cff */
[----:B---3--:R-:W-:Y:S01]  /*0ed0*/  SHF.R.U32.HI R127, RZ, 0x5, R123 ;  /* 0x00000005ff7f7819 */ /* 0x008fe2000001167b */
[----:B------:R-:W-:Y:S01]  /*0ee0*/  IMAD.SHL.U32 R13, R154, 0x10, RZ ;  /* 0x000000109a0d7824 */ /* 0x000fe200078e00ff */
[C---:B------:R-:W-:Y:S02]  /*0ef0*/  LOP3.LUT R80, R6.reuse, 0x14, RZ, 0xfc, !PT ;  /* 0x0000001406507812 */ /* 0x040fe400078efcff */
[C---:B------:R-:W-:Y:S02]  /*0f00*/  LOP3.LUT R86, R6.reuse, 0x24, RZ, 0xfc, !PT ;  /* 0x0000002406567812 */ /* 0x040fe400078efcff */
[----:B------:R-:W-:Y:S01]  /*0f10*/  LOP3.LUT R142, R6, 0xbc, RZ, 0xfc, !PT ;  /* 0x000000bc068e7812 */ /* 0x000fe200078efcff */
[----:B------:R-:W-:Y:S01]  /*0f20*/  IMAD.SHL.U32 R81, R80, 0x10, RZ ;  /* 0x0000001050517824 */ /* 0x000fe200078e00ff */
[----:B------:R-:W-:Y:S01]  /*0f30*/  LEA.HI.X R65, R65, R5, RZ, 0x1, P4 ;  /* 0x0000000541417211 */ /* 0x000fe200020f0cff */
[----:B------:R-:W-:Y:S01]  /*0f40*/  IMAD.SHL.U32 R87, R86, 0x10, RZ ;  /* 0x0000001056577824 */ /* 0x000fe200078e00ff */
[----:B------:R-:W-:-:S02]  /*0f50*/  LEA R102, P0, R102, R4, 0x5 ;  /* 0x0000000466667211 */ /* 0x000fc400078028ff */
[-C--:B------:R-:W-:Y:S02]  /*0f60*/  LEA R68, P4, R133, R4.reuse, 0x5 ;  /* 0x0000000485447211 */ /* 0x080fe400078828ff */
[----:B0-----:R-:W-:Y:S02]  /*0f70*/  SHF.R.U32.HI R129, RZ, 0x5, R15 ;  /* 0x00000005ff817819 */ /* 0x001fe4000001160f */
[----:B------:R-:W-:Y:S02]  /*0f80*/  LOP3.LUT R140, R6, 0xc4, RZ, 0xfc, !PT ;  /* 0x000000c4068c7812 */ /* 0x000fe400078efcff */
[----:B------:R-:W-:Y:S02]  /*0f90*/  LEA.HI.X R101, R101, R5, RZ, 0x1, P2 ;  /* 0x0000000565657211 */ /* 0x000fe400010f0cff */
[----:B------:R-:W-:Y:S02]  /*0fa0*/  LEA R112, P2, R156, R4, 0x5 ;  /* 0x000000049c707211 */ /* 0x000fe400078428ff */
[----:B------:R-:W-:-:S02]  /*0fb0*/  SGXT.U32 R127, R127, 0x2 ;  /* 0x000000027f7f781a */ /* 0x000fc40000000000 */
[C---:B------:R-:W-:Y:S02]  /*0fc0*/  LOP3.LUT R138, R6.reuse, 0xcc, RZ, 0xfc, !PT ;  /* 0x000000cc068a7812 */ /* 0x040fe400078efcff */
[----:B------:R-:W-:Y:S01]  /*0fd0*/  LOP3.LUT R8, R6, 0xec, RZ, 0xfc, !PT ;  /* 0x000000ec06087812 */ /* 0x000fe200078efcff */
[----:B------:R-:W-:Y:S01]  /*0fe0*/  IMAD.SHL.U32 R8, R142, 0x10, RZ ;  /* 0x000000108e087824 */ /* 0x000fe200078e00ff */
[-C--:B------:R-:W-:Y:S01]  /*0ff0*/  LEA.HI.X R103, R103, R5.reuse, RZ, 0x1, P0 ;  /* 0x0000000567677211 */ /* 0x080fe200000f0cff */
[----:B------:R-:W-:Y:S01]  /*1000*/  IMAD.SHL.U32 R9, R138, 0x10, RZ ;  /* 0x000000108a097824 */ /* 0x000fe200078e00ff */
[C---:B------:R-:W-:Y:S02]  /*1010*/  LOP3.LUT R92, R6.reuse, 0x44, RZ, 0xfc, !PT ;  /* 0x00000044065c7812 */ /* 0x040fe400078efcff */
[----:B------:R-:W-:Y:S02]  /*1020*/  LOP3.LUT R104, R6, 0x54, RZ, 0xfc, !PT ;  /* 0x0000005406687812 */ /* 0x000fe400078efcff */
[-C--:B------:R-:W-:Y:S01]  /*1030*/  LEA.HI.X R69, R69, R5.reuse, RZ, 0x1, P4 ;  /* 0x0000000545457211 */ /* 0x080fe200020f0cff */
[----:B------:R-:W-:Y:S01]  /*1040*/  IMAD.SHL.U32 R93, R92, 0x10, RZ ;  /* 0x000000105c5d7824 */ /* 0x000fe200078e00ff */
[----:B------:R-:W-:Y:S01]  /*1050*/  LEA.HI.X R73, R73, R5, RZ, 0x1, P5 ;  /* 0x0000000549497211 */ /* 0x000fe200028f0cff */
[----:B------:R-:W-:Y:S01]  /*1060*/  IMAD.SHL.U32 R105, R104, 0x10, RZ ;  /* 0x0000001068697824 */ /* 0x000fe200078e00ff */
[----:B------:R-:W-:-:S02]  /*1070*/  LEA R116, P0, R154, R4, 0x5 ;  /* 0x000000049a747211 */ /* 0x000fc400078028ff */
[----:B------:R-:W-:Y:S02]  /*1080*/  SGXT.U32 R129, R129, 0x2 ;  /* 0x000000028181781a */ /* 0x000fe40000000000 */
[C---:B------:R-:W-:Y:S02]  /*1090*/  LOP3.LUT R164, R6.reuse, 0x74, RZ, 0xfc, !PT ;  /* 0x0000007406a47812 */ /* 0x040fe400078efcff */
[C---:B------:R-:W-:Y:S02]  /*10a0*/  LOP3.LUT R160, R6.reuse, 0x84, RZ, 0xfc, !PT ;  /* 0x0000008406a07812 */ /* 0x040fe400078efcff */
[----:B------:R-:W-:Y:S01]  /*10b0*/  LOP3.LUT R152, R6, 0xa4, RZ, 0xfc, !PT ;  /* 0x000000a406987812 */ /* 0x000fe200078efcff */
[----:B------:R-:W-:Y:S01]  /*10c0*/  IMAD.SHL.U32 R107, R164, 0x10, RZ ;  /* 0x00000010a46b7824 */ /* 0x000fe200078e00ff */
        /* <DEDUP_REMOVED lines=8> */
[----:B------:R-:W-:-:S02]  /*1150*/  LOP3.LUT R132, R6, 0xe4, RZ, 0xfc, !PT ;  /* 0x000000e406847812 */ /* 0x000fc400078efcff */
[----:B------:R-:W-:Y:S01]  /*1160*/  LOP3.LUT R7, R6, 0xf4, RZ, 0xfc, !PT ;  /* 0x000000f406077812 */ /* 0x000fe200078efcff */
[----:B------:R-:W-:Y:S01]  /*1170*/  IMAD.SHL.U32 R6, R140, 0x10, RZ ;  /* 0x000000108c067824 */ /* 0x000fe200078e00ff */
[-C--:B------:R-:W-:Y:S02]  /*1180*/  LEA R80, P4, R80, R4.reuse, 0x5 ;  /* 0x0000000450507211 */ /* 0x080fe400078828ff */
[-C--:B------:R-:W-:Y:S01]  /*1190*/  LEA R86, P5, R86, R4.reuse, 0x5 ;  /* 0x0000000456567211 */ /* 0x080fe200078a28ff */
[----:B------:R-:W-:Y:S01]  /*11a0*/  IMAD.SHL.U32 R7, R7, 0x10, RZ ;  /* 0x0000001007077824 */ /* 0x000fe200078e00ff */
[----:B------:R-:W-:Y:S02]  /*11b0*/  LEA R122, P3, R142, R4, 0x5 ;  /* 0x000000048e7a7211 */ /* 0x000fe400078628ff */
[----:B------:R-:W-:Y:S02]  /*11c0*/  LEA.HI.X R113, R14, R5, RZ, 0x1, P2 ;  /* 0x000000050e717211 */ /* 0x000fe400010f0cff */
[----:B------:R-:W-:-:S02]  /*11d0*/  LOP3.LUT R127, R127, 0xec, RZ, 0xfc, !PT ;  /* 0x000000ec7f7f7812 */ /* 0x000fc400078efcff */
[-C--:B------:R-:W-:Y:S02]  /*11e0*/  LEA R126, P2, R140, R4.reuse, 0x5 ;  /* 0x000000048c7e7211 */ /* 0x080fe400078428ff */
[-C--:B------:R-:W-:Y:S02]  /*11f0*/  LEA.HI.X R117, R13, R5.reuse, RZ, 0x1, P0 ;  /* 0x000000050d757211 */ /* 0x080fe400000f0cff */
[----:B------:R-:W-:Y:S02]  /*1200*/  LOP3.LUT R129, R129, 0xf4, RZ, 0xfc, !PT ;  /* 0x000000f481817812 */ /* 0x000fe400078efcff */
[-C--:B------:R-:W-:Y:S02]  /*1210*/  LEA.HI.X R81, R81, R5.reuse, RZ, 0x1, P4 ;  /* 0x0000000551517211 */ /* 0x080fe400020f0cff */
[----:B------:R-:W-:Y:S02]  /*1220*/  LEA.HI.X R87, R87, R5, RZ, 0x1, P5 ;  /* 0x0000000557577211 */ /* 0x000fe400028f0cff */
[----:B------:R-:W-:-:S02]  /*1230*/  LEA R128, P0, R138, R4, 0x5 ;  /* 0x000000048a807211 */ /* 0x000fc400078028ff */
[-C--:B------:R-:W-:Y:S02]  /*1240*/  LEA.HI.X R123, R8, R5.reuse, RZ, 0x1, P3 ;  /* 0x00000005087b7211 */ /* 0x080fe400018f0cff */
[-C--:B------:R-:W-:Y:S02]  /*1250*/  LEA R92, P4, R92, R4.reuse, 0x5 ;  /* 0x000000045c5c7211 */ /* 0x080fe400078828ff */
[-C--:B------:R-:W-:Y:S02]  /*1260*/  LEA R104, P5, R104, R4.reuse, 0x5 ;  /* 0x0000000468687211 */ /* 0x080fe400078a28ff */
[-C--:B------:R-:W-:Y:S02]  /*1270*/  LEA R8, P3, R127, R4.reuse, 0x5 ;  /* 0x000000047f087211 */ /* 0x080fe400078628ff */
[----:B------:R-:W-:Y:S02]  /*1280*/  LEA.HI.X R127, R6, R5, RZ, 0x1, P2 ;  /* 0x00000005067f7211 */ /* 0x000fe400010f0cff */
[----:B------:R-:W-:-:S02]  /*1290*/  LEA R6, P2, R129, R4, 0x5 ;  /* 0x0000000481067211 */ /* 0x000fc400078428ff */
[-C--:B------:R-:W-:Y:S02]  /*12a0*/  LEA.HI.X R129, R9, R5.reuse, RZ, 0x1, P0 ;  /* 0x0000000509817211 */ /* 0x080fe400000f0cff */
[-C--:B------:R-:W-:Y:S02]  /*12b0*/  LEA.HI.X R93, R93, R5.reuse, RZ, 0x1, P4 ;  /* 0x000000055d5d7211 */ /* 0x080fe400020f0cff */
[----:B------:R-:W-:Y:S02]  /*12c0*/  LEA.HI.X R105, R105, R5, RZ, 0x1, P5 ;  /* 0x0000000569697211 */ /* 0x000fe400028f0cff */
[--C-:B------:R-:W-:Y:S02]  /*12d0*/  SHF.R.U32.HI R13, RZ, 0x5, R15.reuse ;  /* 0x00000005ff0d7819 */ /* 0x100fe4000001160f */
[----:B------:R-:W-:Y:S01]  /*12e0*/  SHF.R.U32.HI R9, RZ, 0x5, R15 ;  /* 0x00000005ff097819 */ /* 0x000fe2000001160f */
[----:B------:R-:W-:Y:S01]  /*12f0*/  IMAD.SHL.U32 R15, R136, 0x10, RZ ;  /* 0x00000010880f7824 */ /* 0x000fe200078e00ff */
[----:B------:R-:W-:-:S02]  /*1300*/  LEA R106, P4, R164, R4, 0x5 ;  /* 0x00000004a46a7211 */ /* 0x000fc400078828ff */
[-C--:B------:R-:W-:Y:S02]  /*1310*/  LEA R108, P5, R160, R4.reuse, 0x5 ;  /* 0x00000004a06c7211 */ /* 0x080fe400078a28ff */
[----:B------:R-:W-:Y:S02]  /*1320*/  SGXT.U32 R13, R13, 0x2 ;  /* 0x000000020d0d781a */ /* 0x000fe40000000000 */
[----:B------:R-:W-:Y:S02]  /*1330*/  SGXT.U32 R9, R9, 0x2 ;  /* 0x000000020909781a */ /* 0x000fe40000000000 */
[-C--:B------:R-:W-:Y:S02]  /*1340*/  LEA.HI.X R107, R107, R5.reuse, RZ, 0x1, P4 ;  /* 0x000000056b6b7211 */ /* 0x080fe400020f0cff */
[----:B------:R-:W-:Y:S02]  /*1350*/  LEA.HI.X R109, R109, R5, RZ, 0x1, P5 ;  /* 0x000000056d6d7211 */ /* 0x000fe400028f0cff */
[----:B------:R-:W-:-:S02]  /*1360*/  LEA R124, P4, R152, R4, 0x5 ;  /* 0x00000004987c7211 */ /* 0x000fc400078828ff */
[-C--:B------:R-:W-:Y:S02]  /*1370*/  LEA R118, P6, R146, R4.reuse, 0x5 ;  /* 0x0000000492767211 */ /* 0x080fe400078c28ff */
[-C--:B------:R-:W-:Y:S02]  /*1380*/  LEA R120, P5, R144, R4.reuse, 0x5 ;  /* 0x0000000490787211 */ /* 0x080fe400078a28ff */
[----:B------:R-:W-:Y:S02]  /*1390*/  LOP3.LUT R13, R13, 0xfc, RZ, 0xfc, !PT ;  /* 0x000000fc0d0d7812 */ /* 0x000fe400078efcff */
[----:B------:R-:W-:Y:S02]  /*13a0*/  LOP3.LUT R9, R9, 0xec, RZ, 0xfc, !PT ;  /* 0x000000ec09097812 */ /* 0x000fe400078efcff */
[-C--:B------:R-:W-:Y:S02]  /*13b0*/  LEA.HI.X R125, R12, R5.reuse, RZ, 0x1, P4 ;  /* 0x000000050c7d7211 */ /* 0x080fe400020f0cff */
[-C--:B------:R-:W-:Y:S01]  /*13c0*/  LEA.HI.X R119, R11, R5.reuse, RZ, 0x1, P6 ;  /* 0x000000050b777211 */ /* 0x080fe200030f0cff */
[----:B------:R-:W-:Y:S01]  /*13d0*/  IMAD.SHL.U32 R11, R132, 0x10, RZ ;  /* 0x00000010840b7824 */ /* 0x000fe200078e00ff */
[----:B------:R-:W-:Y:S01]  /*13e0*/  LEA.HI.X R121, R10, R5, RZ, 0x1, P5 ;  /* 0x000000050a797211 */ /* 0x000fe200028f0cff */
[----:B------:R-:W-:Y:S01]  /*13f0*/  IMAD.SHL.U32 R9, R9, 0x10, RZ ;  /* 0x0000001009097824 */ /* 0x000fe200078e00ff */
[----:B------:R-:W-:-:S02]  /*1400*/  LEA R14, P4, R136, R4, 0x5 ;  /* 0x00000004880e7211 */ /* 0x000fc400078828ff */
[-C--:B------:R-:W-:Y:S02]  /*1410*/  LEA R12, P6, R134, R4.reuse, 0x5 ;  /* 0x00000004860c7211 */ /* 0x080fe400078c28ff */
[-C--:B------:R-:W-:Y:S02]  /*1420*/  LEA R10, P5, R132, R4.reuse, 0x5 ;  /* 0x00000004840a7211 */ /* 0x080fe400078a28ff */
[----:B------:R-:W-:Y:S01]  /*1430*/  LEA R4, P0, R13, R4, 0x5 ;  /* 0x000000040d047211 */ /* 0x000fe200078028ff */
[----:B------:R-:W-:Y:S01]  /*1440*/  IMAD.SHL.U32 R13, R134, 0x10, RZ ;  /* 0x00000010860d7824 */ /* 0x000fe200078e00ff */
[-C--:B------:R-:W-:Y:S02]  /*1450*/  LEA.HI.X R15, R15, R5.reuse, RZ, 0x1, P4 ;  /* 0x000000050f0f7211 */ /* 0x080fe400020f0cff */
[-C--:B------:R-:W-:Y:S02]  /*1460*/  LEA.HI.X R11, R11, R5.reuse, RZ, 0x1, P5 ;  /* 0x000000050b0b7211 */ /* 0x080fe400028f0cff */
[----:B------:R-:W-:-:S02]  /*1470*/  LEA.HI.X R13, R13, R5, RZ, 0x1, P6 ;  /* 0x000000050d0d7211 */ /* 0x000fc400030f0cff */
[-C--:B------:R-:W-:Y:S02]  /*1480*/  LEA.HI.X R9, R9, R5.reuse, RZ, 0x1, P3 ;  /* 0x0000000509097211 */ /* 0x080fe400018f0cff */
[-C--:B------:R-:W-:Y:S02]  /*1490*/  LEA.HI.X R7, R7, R5.reuse, RZ, 0x1, P2 ;  /* 0x0000000507077211 */ /* 0x080fe400010f0cff */
[----:B------:R-:W-:Y:S02]  /*14a0*/  LEA.HI.X R5, R149, R5, RZ, 0x1, P0 ;  /* 0x0000000595057211 */ /* 0x000fe400000f0cff */
[----:B------:R-:W0:Y:S01]  /*14b0*/  LDS R149, [UR21] ;  /* 0x00000015ff957984 */ /* 0x000e220008000800 */
[----:B------:R-:W-:Y:S01]  /*14c0*/  BAR.SYNC.DEFER_BLOCKING 0x0 ;  /* 0x0000000000007b1d */ /* 0x000fe20000010000 */
[----:B------:R-:W-:-:S06]  /*14d0*/  IMAD.WIDE.U32 R50, R151, 0x2, R50 ;  /* 0x0000000297327825 */ /* 0x000fcc00078e0032 */
[----:B--2---:R-:W5:Y:S01]  /*14e0*/  LDG.E.U16 R50, desc[UR24][R50.64] ;  /* 0x0000001832327981 */ /* 0x004f62000c1e1500 */
[----:B------:R-:W-:-:S03]  /*14f0*/  IMAD.WIDE.U32 R16, R151, 0x2, R16 ;  /* 0x0000000297107825 */ /* 0x000fc600078e0010 */
[----:B------:R-:W5:Y:S01]  /*1500*/  LDG.E.U16 R131, desc[UR24][R130.64] ;  /* 0x0000001882837981 */ /* 0x000f62000c1e1500 */
[----:B------:R-:W-:-:S04]  /*1510*/  IMAD.WIDE.U32 R18, R151, 0x2, R18 ;  /* 0x0000000297127825 */ /* 0x000fc800078e0012 */
[C---:B------:R-:W-:Y:S02]  /*1520*/  IMAD.WIDE.U32 R46, R151.reuse, 0x2, R46 ;  /* 0x00000002972e7825 */ /* 0x040fe400078e002e */
[----:B------:R-:W5:Y:S02]  /*1530*/  LDG.E.U16 R18, desc[UR24][R18.64] ;  /* 0x0000001812127981 */ /* 0x000f64000c1e1500 */
[C---:B------:R-:W-:Y:S02]  /*1540*/  IMAD.WIDE.U32 R24, R151.reuse, 0x2, R24 ;  /* 0x0000000297187825 */ /* 0x040fe400078e0018 */
[----:B0-----:R0:W-:Y:S02]  /*1550*/  STL [R1], R149 ;  /* 0x0000009501007387 */ /* 0x0011e40000100800 */
[C---:B------:R-:W-:Y:S02]  /*1560*/  IMAD.WIDE.U32 R22, R151.reuse, 0x2, R22 ;  /* 0x0000000297167825 */ /* 0x040fe400078e0016 */
[----:B------:R-:W2:Y:S02]  /*1570*/  LDL.LU R51, [R1] ;  /* 0x0000000001337983 */ /* 0x000ea40000300800 */
[----:B------:R-:W-:-:S02]  /*1580*/  IMAD.WIDE.U32 R20, R151, 0x2, R20 ;  /* 0x0000000297147825 */ /* 0x000fc400078e0014 */
[----:B------:R1:W5:Y:S04]  /*1590*/  LDG.E.U16 R130, desc[UR24][R16.64] ;  /* 0x0000001810827981 */ /* 0x000368000c1e1500 */
[----:B------:R3:W5:Y:S01]  /*15a0*/  LDG.E.U16 R46, desc[UR24][R46.64] ;  /* 0x000000182e2e7981 */ /* 0x000762000c1e1500 */
[----:B------:R-:W-:-:S03]  /*15b0*/  IMAD.WIDE.U32 R48, R151, 0x2, R48 ;  /* 0x0000000297307825 */ /* 0x000fc600078e0030 */
[----:B------:R-:W5:Y:S01]  /*15c0*/  LDG.E.U16 R24, desc[UR24][R24.64] ;  /* 0x0000001818187981 */ /* 0x000f62000c1e1500 */
[----:B-1----:R-:W1:Y:S01]  /*15d0*/  LDC.64 R16, c[0x0][0x388] ;  /* 0x0000e200ff107b82 */ /* 0x002e620000000a00 */
[C---:B------:R-:W-:Y:S02]  /*15e0*/  IMAD.WIDE.U32 R10, R151.reuse, 0x2, R10 ;  /* 0x00000002970a7825 */ /* 0x040fe400078e000a */
[----:B------:R4:W5:Y:S01]  /*15f0*/  LDG.E.U16 R48, desc[UR24][R48.64] ;  /* 0x0000001830307981 */ /* 0x000962000c1e1500 */
[----:B---3--:R-:W3:Y:S01]  /*1600*/  S2R R47, SR_TID.X ;  /* 0x00000000002f7919 */ /* 0x008ee20000002100 */
[----:B------:R-:W-:Y:S02]  /*1610*/  IMAD.WIDE.U32 R4, R151, 0x2, R4 ;  /* 0x0000000297047825 */ /* 0x000fe400078e0004 */
[----:B------:R0:W5:Y:S02]  /*1620*/  LDG.E.U16 R19, desc[UR24][R10.64] ;  /* 0x000000180a137981 */ /* 0x000164000c1e1500 */
[----:B----4-:R-:W-:-:S02]  /*1630*/  IMAD.SHL.U32 R49, R0, 0x4, RZ ;  /* 0x0000000400317824 */ /* 0x010fc400078e00ff */
[----:B------:R4:W5:Y:S01]  /*1640*/  LDG.E.U16 R25, desc[UR24][R4.64] ;  /* 0x0000001804197981 */ /* 0x000962000c1e1500 */
[----:B0-----:R-:W-:Y:S02]  /*1650*/  IMAD.SHL.U32 R149, R148, 0x80, RZ ;  /* 0x0000008094957824 */ /* 0x001fe400078e00ff */
[C---:B------:R-:W-:Y:S01]  /*1660*/  IMAD.WIDE.U32 R54, R151.reuse, 0x2, R54 ;  /* 0x0000000297367825 */ /* 0x040fe200078e0036 */
[----:B------:R-:W5:Y:S03]  /*1670*/  LDG.E.U16 R22, desc[UR24][R22.64] ;  /* 0x0000001816167981 */ /* 0x000f66000c1e1500 */
[C---:B------:R-:W-:Y:S01]  /*1680*/  IMAD.WIDE.U32 R10, R151.reuse, 0x2, R8 ;  /* 0x00000002970a7825 */ /* 0x040fe200078e0008 */
[----:B------:R-:W5:Y:S03]  /*1690*/  LDG.E.U16 R20, desc[UR24][R20.64] ;  /* 0x0000001814147981 */ /* 0x000f66000c1e1500 */
[----:B------:R-:W-:Y:S01]  /*16a0*/  IMAD.WIDE.U32 R8, R151, 0x2, R6 ;  /* 0x0000000297087825 */ /* 0x000fe200078e0006 */
[-C--:B-1----:R-:W-:Y:S01]  /*16b0*/  LEA R6, P0, R0, R16.reuse, 0x3 ;  /* 0x0000001000067211 */ /* 0x082fe200078018ff */
[----:B------:R-:W5:Y:S03]  /*16c0*/  LDG.E.U16 R54, desc[UR24][R54.64] ;  /* 0x0000001836367981 */ /* 0x000f66000c1e1500 */
[----:B------:R-:W-:Y:S01]  /*16d0*/  LEA.HI.X R7, R49, R17, RZ, 0x1, P0 ;  /* 0x0000001131077211 */ /* 0x000fe200000f0cff */
[----:B------:R0:W5:Y:S01]  /*16e0*/  LDG.E.U16 R23, desc[UR24][R8.64] ;  /* 0x0000001808177981 */ /* 0x000162000c1e1500 */
[----:B----4-:R-:W-:Y:S01]  /*16f0*/  LEA R4, P0, R148, R16, 0x8 ;  /* 0x0000001094047211 */ /* 0x010fe200078040ff */
[----:B------:R-:W-:-:S02]  /*1700*/  IMAD.SHL.U32 R148, R2, 0x80, RZ ;  /* 0x0000008002947824 */ /* 0x000fc400078e00ff */
[----:B------:R-:W-:Y:S01]  /*1710*/  IMAD.WIDE.U32 R44, R151, 0x2, R44 ;  /* 0x00000002972c7825 */ /* 0x000fe200078e002c */
[-C--:B------:R-:W-:Y:S01]  /*1720*/  LEA.HI.X R5, R149, R17.reuse, RZ, 0x1, P0 ;  /* 0x0000001195057211 */ /* 0x080fe200000f0cff */
[----:B------:R-:W5:Y:S01]  /*1730*/  LDG.E.U16 R21, desc[UR24][R10.64] ;  /* 0x000000180a157981 */ /* 0x000f62000c1e1500 */
[-C--:B0-----:R-:W-:Y:S01]  /*1740*/  LEA R8, P2, R2, R16.reuse, 0x8 ;  /* 0x0000001002087211 */ /* 0x081fe200078440ff */
[----:B------:R-:W-:Y:S01]  /*1750*/  IMAD.WIDE.U32 R12, R151, 0x2, R12 ;  /* 0x00000002970c7825 */ /* 0x000fe200078e000c */
[C---:B------:R-:W-:Y:S01]  /*1760*/  LEA R16, P0, R147.reuse, R16, 0x8 ;  /* 0x0000001093107211 */ /* 0x040fe200078040ff */
[----:B------:R0:W5:Y:S02]  /*1770*/  LDG.E.U16 R44, desc[UR24][R44.64] ;  /* 0x000000182c2c7981 */ /* 0x000164000c1e1500 */
[----:B------:R-:W-:Y:S01]  /*1780*/  IMAD.SHL.U32 R147, R147, 0x80, RZ ;  /* 0x0000008093937824 */ /* 0x000fe200078e00ff */
[----:B---3--:R-:W-:Y:S01]  /*1790*/  LOP3.LUT R55, R47, 0x1f, RZ, 0xc0, !PT ;  /* 0x0000001f2f377812 */ /* 0x008fe200078ec0ff */
[----:B------:R-:W-:Y:S01]  /*17a0*/  IMAD.WIDE.U32 R26, R151, 0x2, R26 ;  /* 0x00000002971a7825 */ /* 0x000fe200078e001a */
[-C--:B------:R-:W-:Y:S01]  /*17b0*/  LEA.HI.X R9, R148, R17.reuse, RZ, 0x1, P2 ;  /* 0x0000001194097211 */ /* 0x080fe200010f0cff */
[----:B------:R1:W5:Y:S01]  /*17c0*/  LDG.E.U16 R12, desc[UR24][R12.64] ;  /* 0x000000180c0c7981 */ /* 0x000362000c1e1500 */
[----:B------:R-:W-:Y:S01]  /*17d0*/  LEA.HI.X R17, R147, R17, RZ, 0x1, P0 ;  /* 0x0000001193117211 */ /* 0x000fe200000f0cff */
[----:B------:R-:W-:-:S04]  /*17e0*/  IMAD.WIDE.U32 R34, R151, 0x2, R34 ;  /* 0x0000000297227825 */ /* 0x000fc800078e0022 */
[C---:B------:R-:W-:Y:S01]  /*17f0*/  IMAD.WIDE.U32 R28, R151.reuse, 0x2, R28 ;  /* 0x00000002971c7825 */ /* 0x040fe200078e001c */
[----:B0-----:R-:W-:Y:S01]  /*1800*/  SHF.R.U32.HI R45, RZ, 0x5, R47 ;  /* 0x00000005ff2d7819 */ /* 0x001fe2000001162f */
[----:B------:R1:W5:Y:S02]  /*1810*/  LDG.E.U16 R26, desc[UR24][R26.64] ;  /* 0x000000181a1a7981 */ /* 0x000364000c1e1500 */
[----:B------:R-:W-:-:S04]  /*1820*/  IMAD.WIDE.U32 R30, R151, 0x2, R30 ;  /* 0x00000002971e7825 */ /* 0x000fc800078e001e */
[C---:B------:R-:W-:Y:S01]  /*1830*/  IMAD.WIDE.U32 R32, R151.reuse, 0x2, R32 ;  /* 0x0000000297207825 */ /* 0x040fe200078e0020 */
[----:B------:R1:W5:Y:S03]  /*1840*/  LDG.E.U16 R34, desc[UR24][R34.64] ;  /* 0x0000001822227981 */ /* 0x000366000c1e1500 */
        /* <DEDUP_REMOVED lines=84> */
[----:B------:R-:W-:Y:S01]  /*1d90*/  IMAD.WIDE.U32 R128, R151, 0x2, R128 ;  /* 0x0000000297807825 */ /* 0x000fe200078e0080 */
        /* <DEDUP_REMOVED lines=8> */
[----:B------:R1:W5:Y:S01]  /*1e20*/  LDG.E.U16 R2, desc[UR24][R6.64+0x80] ;  /* 0x0000801806027981 */ /* 0x000362000c1e1500 */
[----:B------:R-:W-:-:S03]  /*1e30*/  R2UR UR22, R45 ;  /* 0x000000002d1672ca */ /* 0x000fc600000e0000 */
[----:B------:R1:W5:Y:S01]  /*1e40*/  LDG.E.U16 R13, desc[UR24][R6.64+0xc0] ;  /* 0x0000c018060d7981 */ /* 0x000362000c1e1500 */
[----:B------:R-:W-:-:S03]  /*1e50*/  IMAD R151, R151, 0x2, R0 ;  /* 0x0000000297977824 */ /* 0x000fc600078e0200 */
[----:B------:R1:W5:Y:S04]  /*1e60*/  LDG.E.U16 R126, desc[UR24][R126.64] ;  /* 0x000000187e7e7981 */ /* 0x000368000c1e1500 */
[----:B------:R1:W5:Y:S04]  /*1e70*/  LDG.E.U16 R128, desc[UR24][R128.64] ;  /* 0x0000001880807981 */ /* 0x000368000c1e1500 */
[----:B------:R1:W5:Y:S04]  /*1e80*/  LDG.E.U16 R15, desc[UR24][R4.64] ;  /* 0x00000018040f7981 */ /* 0x000368000c1e1500 */
[----:B------:R1:W5:Y:S04]  /*1e90*/  LDG.E.U16 R27, desc[UR24][R4.64+0x40] ;  /* 0x00004018041b7981 */ /* 0x000368000c1e1500 */
[----:B------:R1:W5:Y:S04]  /*1ea0*/  LDG.E.U16 R29, desc[UR24][R4.64+0x80] ;  /* 0x00008018041d7981 */ /* 0x000368000c1e1500 */
[----:B------:R1:W5:Y:S04]  /*1eb0*/  LDG.E.U16 R31, desc[UR24][R4.64+0xc0] ;  /* 0x0000c018041f7981 */ /* 0x000368000c1e1500 */
[----:B------:R1:W5:Y:S01]  /*1ec0*/  LDG.E.U16 R33, desc[UR24][R8.64] ;  /* 0x0000001808217981 */ /* 0x000362000c1e1500 */
[----:B--2---:R-:W-:-:S03]  /*1ed0*/  R2UR UR26, R51 ;  /* 0x00000000331a72ca */ /* 0x004fc600000e0000 */
[----:B------:R1:W5:Y:S04]  /*1ee0*/  LDG.E.U16 R35, desc[UR24][R8.64+0x40] ;  /* 0x0000401808237981 */ /* 0x000368000c1e1500 */
[----:B------:R1:W5:Y:S04]  /*1ef0*/  LDG.E.U16 R37, desc[UR24][R8.64+0x80] ;  /* 0x0000801808257981 */ /* 0x000368000c1e1500 */
[----:B------:R1:W5:Y:S04]  /*1f00*/  LDG.E.U16 R6, desc[UR24][R8.64+0xc0] ;  /* 0x0000c01808067981 */ /* 0x000368000c1e1500 */
[----:B------:R1:W5:Y:S04]  /*1f10*/  LDG.E.U16 R7, desc[UR24][R16.64] ;  /* 0x0000001810077981 */ /* 0x000368000c1e1500 */
[----:B------:R1:W5:Y:S04]  /*1f20*/  LDG.E.U16 R39, desc[UR24][R16.64+0x40] ;  /* 0x0000401810277981 */ /* 0x000368000c1e1500 */
[----:B------:R1:W5:Y:S04]  /*1f30*/  LDG.E.U16 R41, desc[UR24][R16.64+0x80] ;  /* 0x0000801810297981 */ /* 0x000368000c1e1500 */
[----:B------:R1:W5:Y:S01]  /*1f40*/  LDG.E.U16 R43, desc[UR24][R16.64+0xc0] ;  /* 0x0000c018102b7981 */ /* 0x000362000c1e1500 */
[----:B------:R-:W-:Y:S05]  /*1f50*/  @P1 BRA `(.L_x_5) ;  /* 0x0000000000181947 */ /* 0x000fea0003800000 */
[----:B------:R-:W-:Y:S01]  /*1f60*/  ELECT P0, URZ, PT ;  /* 0x0000000000ff782f */ /* 0x000fe20003800000 */
[----:B-1----:R-:W-:Y:S01]  /*1f70*/  IMAD.MOV.U32 R4, RZ, RZ, 0x1 ;  /* 0x00000001ff047424 */ /* 0x002fe200078e00ff */
[----:B------:R-:W-:Y:S01]  /*1f80*/  UMOV UR4, 0x40 ;  /* 0x0000004000047882 */ /* 0x000fe20000000000 */
[----:B------:R-:W-:Y:S01]  /*1f90*/  UVIRTCOUNT.DEALLOC.SMPOOL 0x80 ;  /* 0x000000800000784c */ /* 0x000fe20000000000 */
[----:B------:R-:W-:-:S09]  /*1fa0*/  ULEA UR4, UR20, UR4, 0x18 ;  /* 0x0000000414047291 */ /* 0x000fd2000f8ec0ff */
[----:B------:R0:W-:Y:S03]  /*1fb0*/  @P0 STS.U8 [UR4], R4 ;  /* 0x00000004ff000988 */ /* 0x0001e60008000004 */
.L_x_5:
[----:B------:R-:W-:Y:S01]  /*1fc0*/  LOP3.LUT P2, RZ, R47, 0x7f, RZ, 0xc0, !PT ;  /* 0x0000007f2fff7812 */ /* 0x000fe2000784c0ff */
[----:B------:R-:W-:Y:S01]  /*1fd0*/  UMOV UR4, 0x1 ;  /* 0x0000000100047882 */ /* 0x000fe20000000000 */
[----:B01----:R-:W-:Y:S01]  /*1fe0*/  IMAD R4, R55, 0x2, R49 ;  /* 0x0000000237047824 */ /* 0x003fe200078e0231 */
[----:B------:R-:W-:Y:S01]  /*1ff0*/  SHF.R.U32.HI R5, RZ, 0x1, R0 ;  /* 0x00000001ff057819 */ /* 0x000fe20000011600 */
[----:B-----5:R0:W-:Y:S01]  /*2000*/  STS.U16 [R151+UR21+0x100], R130 ;  /* 0x0001008297007988 */ /* 0x0201e20008000415 */
[----:B------:R-:W-:Y:S02]  /*2010*/  LOP3.LUT R9, R151, 0x10, RZ, 0x3c, !PT ;  /* 0x0000001097097812 */ /* 0x000fe400078e3cff */
[----:B------:R-:W-:Y:S01]  /*2020*/  LOP3.LUT R8, R4, R5, RZ, 0x3c, !PT ;  /* 0x0000000504087212 */ /* 0x000fe200078e3cff */
[----:B------:R0:W-:Y:S01]  /*2030*/  STS.U16 [R151+UR21+0x200], R24 ;  /* 0x0002001897007988 */ /* 0x0001e20008000415 */
[----:B------:R-:W-:-:S03]  /*2040*/  LOP3.LUT R4, R47, 0x7f, RZ, 0xc0, !PT ;  /* 0x0000007f2f047812 */ /* 0x000fc600078ec0ff */
[----:B------:R0:W-:Y:S01]  /*2050*/  STS.U16 [R151+UR21+0x300], R18 ;  /* 0x0003001297007988 */ /* 0x0001e20008000415 */
[----:B------:R-:W-:Y:S01]  /*2060*/  VOTEU.ALL UP0, P2 ;  /* 0x0000000000ff7886 */ /* 0x000fe20001000000 */
[----:B------:R-:W-:Y:S02]  /*2070*/  VOTEU.ALL UP1, P2 ;  /* 0x0000000000ff7886 */ /* 0x000fe40001020000 */
[----:B------:R0:W-:Y:S02]  /*2080*/  STS.U16 [R151+UR21+0x400], R20 ;  /* 0x0004001497007988 */ /* 0x0001e40008000415 */
[----:B------:R-:W-:-:S04]  /*2090*/  @!UP0 UIADD3 UR4, UPT, UPT, -UR4, 0x100000, URZ ;  /* 0x0010000004048890 */ /* 0x000fc8000fffe1ff */
[----:B------:R-:W-:Y:S02]  /*20a0*/  @!UP0 USHF.L.U32 UR5, UR4, 0xb, URZ ;  /* 0x0000000b04058899 */ /* 0x000fe400080006ff */
[----:B------:R-:W-:Y:S02]  /*20b0*/  @!UP0 USHF.L.U32 UR4, UR4, 0x1, URZ ;  /* 0x0000000104048899 */ /* 0x000fe400080006ff */
[----:B------:R-:W-:Y:S01]  /*20c0*/  UISETP.NE.U32.AND UP0, UPT, UR22, URZ, UPT ;  /* 0x000000ff1600728c */ /* 0x000fe2000bf05070 */
[----:B------:R0:W-:Y:S04]  /*20d0*/  STS.U16 [R151+UR21+0x500], R22 ;  /* 0x0005001697007988 */ /* 0x0001e80008000415 */
        /* <DEDUP_REMOVED lines=26> */
[----:B------:R0:W-:Y:S04]  /*2280*/  STS.U16 [R151+UR21], R131 ;  /* 0x0000008397007988 */ /* 0x0001e80008000415 */
        /* <DEDUP_REMOVED lines=47> */
[----:B------:R0:W-:Y:S01]  /*2580*/  STS.U16 [R8+UR21+0x2e00], R43 ;  /* 0x002e002b08007988 */ /* 0x0001e20008000415 */
[----:B------:R1:W-:Y:S06]  /*2590*/  MEMBAR.ALL.CTA ;  /* 0x0000000000007992 */ /* 0x0003ec0000008000 */
[----:B-1----:R-:W-:Y:S04]  /*25a0*/  FENCE.VIEW.ASYNC.S ;  /* 0x00000000000073c6 */ /* 0x002fe80000000000 */
[----:B------:R-:W1:Y:S02]  /*25b0*/  FENCE.VIEW.ASYNC.S ;  /* 0x00000000000073c6 */ /* 0x000e640000000000 */
[----:B-1----:R0:W1:Y:S02]  /*25c0*/  @!UP1 SYNCS.EXCH.64 URZ, [UR21+0x3000], UR4 ;  /* 0x0030000415ff95b2 */ /* 0x0020640008000100 */
[----:B-1----:R-:W-:Y:S06]  /*25d0*/  BAR.SYNC.DEFER_BLOCKING 0x0 ;  /* 0x0000000000007b1d */ /* 0x002fec0000010000 */
[----:B0-----:R-:W-:Y:S05]  /*25e0*/  BRA.U UP0, `(.L_x_6) ;  /* 0x0000000100507547 */ /* 0x001fea000b800000 */
[----:B------:R-:W-:Y:S02]  /*25f0*/  UIADD3 UR5, UPT, UPT, UR21, 0x2000, URZ ;  /* 0x0000200015057890 */ /* 0x000fe4000fffe0ff */
[----:B------:R-:W-:Y:S02]  /*2600*/  USHF.R.U32.HI UR4, URZ, 0x4, UR21 ;  /* 0x00000004ff047899 */ /* 0x000fe40008011615 */
[----:B------:R-:W-:Y:S02]  /*2610*/  USHF.R.U32.HI UR5, URZ, 0x4, UR5 ;  /* 0x00000004ff057899 */ /* 0x000fe40008011605 */
[----:B------:R-:W-:Y:S02]  /*2620*/  USGXT.U32 UR4, UR4, 0xe ;  /* 0x0000000e0404789a */ /* 0x000fe40008000000 */
[----:B------:R-:W-:Y:S01]  /*2630*/  USGXT.U32 UR6, UR5, 0xe ;  /* 0x0000000e0506789a */ /* 0x000fe20008000000 */
[----:B------:R-:W-:Y:S01]  /*2640*/  UMOV UR8, 0xffffff00 ;  /* 0xffffff0000087882 */ /* 0x000fe20000000000 */
[----:B------:R-:W-:Y:S01]  /*2650*/  UMOV UR9, 0x3fffbfef ;  /* 0x3fffbfef00097882 */ /* 0x000fe20000000000 */
[----:B------:R-:W-:Y:S01]  /*2660*/  UMOV UR5, URZ ;  /* 0x000000ff00057c82 */ /* 0x000fe20008000000 */
[----:B------:R-:W-:-:S02]  /*2670*/  ULOP3.LUT UR6, UR6, 0x800000, URZ, 0xfc, !UPT ;  /* 0x0080000006067892 */ /* 0x000fc4000f8efcff */
[----:B------:R-:W-:Y:S02]  /*2680*/  UIADD3 UR10, UPT, UPT, UR26, 0x80, URZ ;  /* 0x000000801a0a7890 */ /* 0x000fe4000fffe0ff */
[----:B------:R-:W-:Y:S01]  /*2690*/  UIADD3.64 UR8, UPT, UPT, UR4, -UR8, URZ ;  /* 0x8000000804087297 */ /* 0x000fe2000fffe0ff */
[----:B------:R-:W-:Y:S01]  /*26a0*/  UMOV UR12, 0x0 ;  /* 0x00000000000c7882 */ /* 0x000fe20000000000 */
[----:B------:R-:W-:Y:S01]  /*26b0*/  UMOV UR13, 0x8210010 ;  /* 0x08210010000d7882 */ /* 0x000fe20000000000 */
[----:B------:R-:W-:Y:S01]  /*26c0*/  UMOV UR5, 0xc0004010 ;  /* 0xc000401000057882 */ /* 0x000fe20000000000 */
[----:B------:R-:W-:Y:S01]  /*26d0*/  UMOV UR7, 0x40004040 ;  /* 0x4000404000077882 */ /* 0x000fe20000000000 */
[----:B------:R-:W-:Y:S01]  /*26e0*/  UMOV UR14, 0x0 ;  /* 0x00000000000e7882 */ /* 0x000fe20000000000 */
[----:B------:R-:W-:Y:S01]  /*26f0*/  UMOV UR15, 0x8210010 ;  /* 0x08210010000f7882 */ /* 0x000fe20000000000 */
[----:B------:R0:W-:Y:S02]  /*2700*/  UTCHMMA gdesc[UR4], gdesc[UR6], tmem[UR26], tmem[UR12], idesc[UR13], !UPT ;  /* 0x00ff0c06040075ea */ /* 0x0001e4000f80001a */
[----:B------:R0:W-:Y:S01]  /*2710*/  UTCHMMA gdesc[UR8], gdesc[UR6], tmem[UR10], tmem[UR14], idesc[UR15], !UPT ;  /* 0x00ff0e06080075ea */ /* 0x0001e2000f80000a */
[----:B------:R-:W-:-:S02]  /*2720*/  NOP ;  /* 0x0000000000007918 */ /* 0x000fc40000000000 */
.L_x_6:
[----:B------:R-:W-:Y:S02]  /*2730*/  ELECT P0, URZ, PT ;  /* 0x0000000000ff782f */ /* 0x000fe40003800000 */
[----:B------:R-:W-:Y:S01]  /*2740*/  SHF.R.S32.HI R2, RZ, 0x3, R47 ;  /* 0x00000003ff027819 */ /* 0x000fe2000001142f */
[----:B0-----:R-:W-:Y:S01]  /*2750*/  UIADD3 UR4, UPT, UPT, UR21, 0x3000, URZ ;  /* 0x0000300015047890 */ /* 0x001fe2000fffe0ff */
[----:B------:R-:W-:Y:S01]  /*2760*/  LOP3.LUT R7, R47, 0x7, RZ, 0xc0, !PT ;  /* 0x000000072f077812 */ /* 0x000fe200078ec0ff */
[----:B------:R-:W-:Y:S01]  /*2770*/  UMOV UR5, URZ ;  /* 0x000000ff00057c82 */ /* 0x000fe20008000000 */
[----:B------:R-:W-:Y:S01]  /*2780*/  ISETP.LT.U32.AND P0, PT, R4, 0x20, P0 ;  /* 0x000000200400780c */ /* 0x000fe20000701070 */
[----:B------:R-:W-:Y:S01]  /*2790*/  USHF.L.U32 UR22, UR22, 0x15, URZ ;  /* 0x0000001516167899 */ /* 0x000fe200080006ff */
[----:B------:R-:W-:Y:S01]  /*27a0*/  SGXT R2, R2, 0x1 ;  /* 0x000000010202781a */ /* 0x000fe20000000200 */
[----:B------:R-:W0:Y:S02]  /*27b0*/  LDCU.64 UR8, c[0x0][0x390] ;  /* 0x00007200ff0877ac */ /* 0x000e240008000a00 */
[----:B------:R-:W-:Y:S01]  /*27c0*/  ULOP3.LUT UR22, UR22, 0x600000, URZ, 0xc0, !UPT ;  /* 0x0060000016167892 */ /* 0x000fe2000f8ec0ff */
[----:B------:R-:W1:Y:S07]  /*27d0*/  LDCU.64 UR6, c[0x0][0x390] ;  /* 0x00007200ff0677ac */ /* 0x000e6e0008000a00 */
[----:B------:R-:W-:Y:S01]  /*27e0*/  VOTEU.ANY UP0, P0 ;  /* 0x0000000000ff7886 */ /* 0x000fe20000000100 */
[----:B------:R-:W-:Y:S01]  /*27f0*/  VOTEU.ANY UP1, P0 ;  /* 0x0000000000ff7886 */ /* 0x000fe20000020100 */
[----:B------:R-:W2:Y:S03]  /*2800*/  LDCU.64 UR12, c[0x0][0x390] ;  /* 0x00007200ff0c77ac */ /* 0x000ea60008000a00 */
[----:B------:R-:W-:Y:S01]  /*2810*/  @UP0 UMOV UR23, UR4 ;  /* 0x0000000400170c82 */ /* 0x000fe20008000000 */
[----:B------:R-:W3:Y:S01]  /*2820*/  LDCU.64 UR4, c[0x0][0x390] ;  /* 0x00007200ff0477ac */ /* 0x000ee20008000a00 */
[----:B------:R4:W-:Y:S01]  /*2830*/  @UP1 UTCBAR [UR23], URZ ;  /* 0x000000ff170013e9 */ /* 0x0009e200080000ff */
[----:B------:R-:W-:Y:S01]  /*2840*/  BAR.SYNC.DEFER_BLOCKING 0x0 ;  /* 0x0000000000007b1d */ /* 0x000fe20000010000 */
[----:B------:R-:W-:-:S05]  /*2850*/  UIADD3 UR22, UPT, UPT, UR26, UR22, URZ ;  /* 0x000000161a167290 */ /* 0x000fca000fffe0ff */
[----:B------:R-:W0:Y:S01]  /*2860*/  LDCU.64 UR14, c[0x0][0x390] ;  /* 0x00007200ff0e77ac */ /* 0x000e220008000a00 */
[----:B------:R-:W0:Y:S01]  /*2870*/  LDCU.64 UR16, c[0x0][0x390] ;  /* 0x00007200ff1077ac */ /* 0x000e220008000a00 */
[----:B------:R-:W0:Y:S01]  /*2880*/  LDCU.64 UR18, c[0x0][0x390] ;  /* 0x00007200ff1277ac */ /* 0x000e220008000a00 */
[----:B------:R-:W0:Y:S01]  /*2890*/  LDCU.64 UR10, c[0x0][0x390] ;  /* 0x00007200ff0a77ac */ /* 0x000e220008000a00 */
[----:B------:R-:W0:Y:S01]  /*28a0*/  LDCU.64 UR44, c[0x0][0x390] ;  /* 0x00007200ff2c77ac */ /* 0x000e220008000a00 */
[----:B------:R-:W5:Y:S01]  /*28b0*/  SYNCS.PHASECHK.TRANS64.TRYWAIT P0, [UR21+0x3000], RZ ;  /* 0x003000ffff0075a7 */ /* 0x000f620008001115 */
[----:B------:R-:W0:Y:S01]  /*28c0*/  LDCU.64 UR42, c[0x0][0x390] ;  /* 0x00007200ff2a77ac */ /* 0x000e220008000a00 */
[----:B------:R-:W0:Y:S01]  /*28d0*/  LDCU.64 UR32, c[0x0][0x390] ;  /* 0x00007200ff2077ac */ /* 0x000e220008000a00 */
[----:B------:R-:W0:Y:S01]  /*28e0*/  LDCU.64 UR30, c[0x0][0x390] ;  /* 0x00007200ff1e77ac */ /* 0x000e220008000a00 */
[----:B------:R-:W0:Y:S01]  /*28f0*/  LDCU.64 UR40, c[0x0][0x390] ;  /* 0x00007200ff2877ac */ /* 0x000e220008000a00 */
[----:B------:R-:W0:Y:S01]  /*2900*/  LDCU.64 UR36, c[0x0][0x390] ;  /* 0x00007200ff2477ac */ /* 0x000e220008000a00 */
[----:B------:R-:W0:Y:S01]  /*2910*/  LDCU.64 UR34, c[0x0][0x390] ;  /* 0x00007200ff2277ac */ /* 0x000e220008000a00 */
[----:B------:R-:W0:Y:S01]  /*2920*/  LDCU.64 UR38, c[0x0][0x390] ;  /* 0x00007200ff2677ac */ /* 0x000e220008000a00 */
[----:B------:R-:W0:Y:S01]  /*2930*/  LDCU.64 UR28, c[0x0][0x390] ;  /* 0x00007200ff1c77ac */ /* 0x000e220008000a00 */
[----:B------:R-:W0:Y:S02]  /*2940*/  LDCU.64 UR46, c[0x0][0x390] ;  /* 0x00007200ff2e77ac */ /* 0x000e240008000a00 */
[----:B012345:R-:W-:Y:S05]  /*2950*/  @!P0 BRA `(.L_x_7) ;  /* 0x0000006800f48947 */ /* 0x03ffea0003800000 */
.L_x_11:
[----:B------:R-:W-:Y:S01]  /*2960*/  BAR.SYNC.DEFER_BLOCKING 0x0 ;  /* 0x0000000000007b1d */ /* 0x000fe20000010000 */
[----:B------:R-:W-:Y:S01]  /*2970*/  IMAD R4, R0, 0x4, R7 ;  /* 0x0000000400047824 */ /* 0x000fe200078e0207 */
[----:B------:R-:W-:-:S03]  /*2980*/  LOP3.LUT R5, R5, 0x2040, R2, 0xf8, !PT ;  /* 0x0000204005057812 */ /* 0x000fc600078ef802 */
[----:B------:R-:W-:Y:S01]  /*2990*/  IMAD.SHL.U32 R4, R4, 0x10, RZ ;  /* 0x0000001004047824 */ /* 0x000fe200078e00ff */
[----:B------:R-:W0:Y:S01]  /*29a0*/  LDCU.64 UR50, c[0x0][0x390] ;  /* 0x00007200ff3277ac */ /* 0x000e220008000a00 */
[----:B------:R-:W1:Y:S01]  /*29b0*/  LDTM.x64 R40, tmem[UR22] ;  /* 0x00000016002879ee */ /* 0x000e620008340000 */
[----:B------:R-:W2:Y:S02]  /*29c0*/  S2R R39, SR_TID.X ;  /* 0x0000000000277919 */ /* 0x000ea40000002100 */
[----:B------:R-:W-:Y:S01]  /*29d0*/  LOP3.LUT R5, R5, R4, RZ, 0x3c, !PT ;  /* 0x0000000405057212 */ /* 0x000fe200078e3cff */
[----:B------:R-:W3:Y:S01]  /*29e0*/  LDCU.64 UR56, c[0x0][0x390] ;  /* 0x00007200ff3877ac */ /* 0x000ee20008000a00 */
[----:B------:R-:W4:Y:S01]  /*29f0*/  LDCU.64 UR54, c[0x0][0x390] ;  /* 0x00007200ff3677ac */ /* 0x000f220008000a00 */
[----:B------:R-:W5:Y:S01]  /*2a00*/  LDCU.64 UR48, c[0x0][0x390] ;  /* 0x00007200ff3077ac */ /* 0x000f620008000a00 */
[----:B------:R-:W0:Y:S01]  /*2a10*/  LDCU.64 UR52, c[0x0][0x390] ;  /* 0x00007200ff3477ac */ /* 0x000e220008000a00 */
[----:B------:R-:W0:Y:S01]  /*2a20*/  @!P2 SYNCS.CCTL.IV [UR21+0x3000] ;  /* 0x00300000ff00a9b1 */ /* 0x000e220008000015 */
[----:B------:R-:W0:Y:S01]  /*2a30*/  LDCU.64 UR60, c[0x0][0x390] ;  /* 0x00007200ff3c77ac */ /* 0x000e220008000a00 */
[----:B------:R-:W0:Y:S01]  /*2a40*/  LDCU.64 UR62, c[0x0][0x390] ;  /* 0x00007200ff3e77ac */ /* 0x000e220008000a00 */
[----:B-1----:R-:W-:Y:S01]  /*2a50*/  STL.64 [R1+0x178], R72 ;  /* 0x0001784801007387 */ /* 0x002fe20000100a00 */
[----:B------:R-:W-:-:S02]  /*2a60*/  IMAD.MOV.U32 R38, RZ, RZ, R40 ;  /* 0x000000ffff267224 */ /* 0x000fc400078e0028 */
[----:B------:R-:W-:Y:S01]  /*2a70*/  IMAD.MOV.U32 R37, RZ, RZ, R41 ;  /* 0x000000ffff257224 */ /* 0x000fe200078e0029 */
[----:B------:R-:W-:Y:S01]  /*2a80*/  STL.64 [R1+0x180], R74 ;  /* 0x0001804a01007387 */ /* 0x000fe20000100a00 */
[----:B------:R-:W-:Y:S01]  /*2a90*/  IMAD.MOV.U32 R36, RZ, RZ, R42 ;  /* 0x000000ffff247224 */ /* 0x000fe200078e002a */
[----:B------:R-:W1:Y:S01]  /*2aa0*/  LDCU.64 UR58, c[0x0][0x390] ;  /* 0x00007200ff3a77ac */ /* 0x000e620008000a00 */
[----:B------:R-:W-:Y:S01]  /*2ab0*/  IMAD.MOV.U32 R35, RZ, RZ, R43 ;  /* 0x000000ffff237224 */ /* 0x000fe200078e002b */
[----:B------:R-:W-:Y:S01]  /*2ac0*/  STL.64 [R1+0x188], R76 ;  /* 0x0001884c01007387 */ /* 0x000fe20000100a00 */
[----:B------:R-:W-:Y:S01]  /*2ad0*/  IMAD.MOV.U32 R34, RZ, RZ, R44 ;  /* 0x000000ffff227224 */ /* 0x000fe200078e002c */
[----:B------:R-:W0:Y:S01]  /*2ae0*/  LDCU.64 UR64, c[0x0][0x390] ;  /* 0x00007200ff4077ac */ /* 0x000e220008000a00 */
[----:B------:R-:W-:Y:S01]  /*2af0*/  IMAD.MOV.U32 R33, RZ, RZ, R45 ;  /* 0x000000ffff217224 */ /* 0x000fe200078e002d */
[----:B------:R-:W-:Y:S01]  /*2b00*/  STL.64 [R1+0x190], R78 ;  /* 0x0001904e01007387 */ /* 0x000fe20000100a00 */
[----:B------:R-:W-:-:S02]  /*2b10*/  IMAD.MOV.U32 R32, RZ, RZ, R46 ;  /* 0x000000ffff207224 */ /* 0x000fc400078e002e */
[----:B------:R-:W-:Y:S01]  /*2b20*/  IMAD.MOV.U32 R31, RZ, RZ, R47 ;  /* 0x000000ffff1f7224 */ /* 0x000fe200078e002f */
[----:B------:R-:W-:Y:S01]  /*2b30*/  STL.64 [R1+0x198], R80 ;  /* 0x0001985001007387 */ /* 0x000fe20000100a00 */
[----:B------:R-:W-:Y:S02]  /*2b40*/  IMAD.MOV.U32 R30, RZ, RZ, R48 ;  /* 0x000000ffff1e7224 */ /* 0x000fe400078e0030 */
[----:B------:R-:W-:Y:S01]  /*2b50*/  IMAD.MOV.U32 R29, RZ, RZ, R49 ;  /* 0x000000ffff1d7224 */ /* 0x000fe200078e0031 */
[----:B------:R-:W-:Y:S01]  /*2b60*/  STL.64 [R1+0x1a0], R82 ;  /* 0x0001a05201007387 */ /* 0x000fe20000100a00 */
[----:B------:R-:W-:Y:S02]  /*2b70*/  IMAD.MOV.U32 R28, RZ, RZ, R50 ;  /* 0x000000ffff1c7224 */ /* 0x000fe400078e0032 */
        /* <DEDUP_REMOVED lines=28> */
[----:B------:R0:W-:Y:S01]  /*2d40*/  STL.64 [R1+0x1f0], R102 ;  /* 0x0001f06601007387 */ /* 0x0001e20000100a00 */
[----:B------:R-:W-:-:S02]  /*2d50*/  IMAD.MOV.U32 R8, RZ, RZ, R70 ;  /* 0x000000ffff087224 */ /* 0x000fc400078e0046 */
[----:B------:R-:W-:Y:S02]  /*2d60*/  IMAD.MOV.U32 R6, RZ, RZ, R71 ;  /* 0x000000ffff067224 */ /* 0x000fe400078e0047 */
[C---:B--2---:R-:W-:Y:S02]  /*2d70*/  IMAD.SHL.U32 R0, R39.reuse, 0x10, RZ ;  /* 0x0000001027007824 */ /* 0x044fe400078e00ff */
[----:B------:R-:W-:-:S03]  /*2d80*/  IMAD.SHL.U32 R2, R39, 0x8, RZ ;  /* 0x0000000827027824 */ /* 0x000fc600078e00ff */
[----:B------:R-:W-:Y:S01]  /*2d90*/  LOP3.LUT R0, R0, 0x7f0, RZ, 0xc0, !PT ;  /* 0x000007f000007812 */ /* 0x000fe200078ec0ff */
[----:B0-----:R-:W0:Y:S01]  /*2da0*/  LDTM.x64 R40, tmem[UR22+0x40] ;  /* 0x00004016002879ee */ /* 0x001e220008340000 */
[----:B------:R-:W-:-:S03]  /*2db0*/  LOP3.LUT R4, R2, 0x80, RZ, 0xc0, !PT ;  /* 0x0000008002047812 */ /* 0x000fc600078ec0ff */
[----:B------:R-:W-:Y:S01]  /*2dc0*/  IMAD R2, R7, 0x800, R0 ;  /* 0x0000080007027824 */ /* 0x000fe200078e0200 */
[----:B------:R-:W-:-:S05]  /*2dd0*/  IADD3 R0, PT, PT, R5, UR21, R4 ;  /* 0x0000001505007c10 */ /* 0x000fca000fffe004 */
[----:B------:R2:W-:Y:S02]  /*2de0*/  STL [R1+0x898], R0 ;  /* 0x0008980001007387 */ /* 0x0005e40000100800 */
[----:B--2---:R-:W2:Y:S02]  /*2df0*/  S2R R0, SR_TID.X ;  /* 0x0000000000007919 */ /* 0x004ea40000002100 */
[----:B0-----:R-:W-:Y:S04]  /*2e00*/  STL.64 [R1], R40 ;  /* 0x0000002801007387 */ /* 0x001fe80000100a00 */
[----:B------:R-:W-:Y:S04]  /*2e10*/  STL.64 [R1+0x8], R42 ;  /* 0x0000082a01007387 */ /* 0x000fe80000100a00 */
        /* <DEDUP_REMOVED lines=29> */
[----:B------:R0:W-:Y:S02]  /*2ff0*/  STL.64 [R1+0xf8], R102 ;  /* 0x0000f86601007387 */ /* 0x0001e40000100a00 */
[----:B0-----:R-:W0:Y:S02]  /*3000*/  LDTM.x64 R68, tmem[UR22+0x80] ;  /* 0x00008016004479ee */ /* 0x001e240008340000 */
[----:B0-----:R-:W-:Y:S04]  /*3010*/  STL.64 [R1+0x880], R130 ;  /* 0x0008808201007387 */ /* 0x001fe80000100a00 */
        /* <DEDUP_REMOVED lines=14> */
[----:B------:R0:W-:Y:S04]  /*3100*/  STL.64 [R1+0x808], R100 ;  /* 0x0008086401007387 */ /* 0x0001e80000100a00 */
[----:B------:R1:W-:Y:S04]  /*3110*/  STL.64 [R1+0x800], R98 ;  /* 0x0008006201007387 */ /* 0x0003e80000100a00 */
[----:B------:R2:W-:Y:S04]  /*3120*/  STL.64 [R1+0x7f8], R96 ;  /* 0x0007f86001007387 */ /* 0x0005e80000100a00 */
[----:B------:R3:W-:Y:S01]  /*3130*/  STL.64 [R1+0x7f0], R94 ;  /* 0x0007f05e01007387 */ /* 0x0007e20000100a00 */
[----:B0-----:R-:W-:-:S03]  /*3140*/  LOP3.LUT R100, R2, 0x20, RZ, 0x3c, !PT ;  /* 0x0000002002647812 */ /* 0x001fc600078e3cff */
[----:B------:R0:W-:Y:S01]  /*3150*/  STL.64 [R1+0x7e8], R92 ;  /* 0x0007e85c01007387 */ /* 0x0001e20000100a00 */
[----:B-1----:R-:W-:Y:S02]  /*3160*/  IMAD.MOV.U32 R98, RZ, RZ, R8 ;  /* 0x000000ffff627224 */ /* 0x002fe400078e0008 */
[----:B------:R-:W-:Y:S01]  /*3170*/  IMAD.MOV.U32 R99, RZ, RZ, R6 ;  /* 0x000000ffff637224 */ /* 0x000fe200078e0006 */
[----:B------:R1:W-:Y:S01]  /*3180*/  STL.64 [R1+0x7e0], R90 ;  /* 0x0007e05a01007387 */ /* 0x0003e20000100a00 */
[----:B--2---:R-:W-:Y:S02]  /*3190*/  IMAD.MOV.U32 R96, RZ, RZ, R10 ;  /* 0x000000ffff607224 */ /* 0x004fe400078e000a */
[----:B------:R-:W-:Y:S01]  /*31a0*/  IMAD.MOV.U32 R97, RZ, RZ, R9 ;  /* 0x000000ffff617224 */ /* 0x000fe200078e0009 */
[----:B------:R2:W-:Y:S01]  /*31b0*/  STL.64 [R1+0x7d8], R88 ;  /* 0x0007d85801007387 */ /* 0x0005e20000100a00 */
[----:B---3--:R-:W-:Y:S02]  /*31c0*/  IMAD.MOV.U32 R94, RZ, RZ, R12 ;  /* 0x000000ffff5e7224 */ /* 0x008fe400078e000c */
[----:B------:R-:W-:Y:S01]  /*31d0*/  IMAD.MOV.U32 R95, RZ, RZ, R11 ;  /* 0x000000ffff5f7224 */ /* 0x000fe200078e000b */
[----:B------:R3:W-:Y:S01]  /*31e0*/  STL.64 [R1+0x7d0], R86 ;  /* 0x0007d05601007387 */ /* 0x0007e20000100a00 */
[----:B0-----:R-:W-:-:S02]  /*31f0*/  IMAD.MOV.U32 R92, RZ, RZ, R14 ;  /* 0x000000ffff5c7224 */ /* 0x001fc400078e000e */
[----:B------:R-:W-:Y:S01]  /*3200*/  IMAD.MOV.U32 R93, RZ, RZ, R13 ;  /* 0x000000ffff5d7224 */ /* 0x000fe200078e000d */
[----:B------:R0:W-:Y:S01]  /*3210*/  STL.64 [R1+0x7c8], R84 ;  /* 0x0007c85401007387 */ /* 0x0001e20000100a00 */
[----:B-1----:R-:W-:Y:S02]  /*3220*/  IMAD.MOV.U32 R90, RZ, RZ, R16 ;  /* 0x000000ffff5a7224 */ /* 0x002fe400078e0010 */
[----:B------:R-:W-:Y:S01]  /*3230*/  IMAD.MOV.U32 R91, RZ, RZ, R15 ;  /* 0x000000ffff5b7224 */ /* 0x000fe200078e000f */
[----:B------:R1:W-:Y:S01]  /*3240*/  STL.64 [R1+0x7c0], R82 ;  /* 0x0007c05201007387 */ /* 0x0003e20000100a00 */
[----:B--2---:R-:W-:Y:S02]  /*3250*/  IMAD.MOV.U32 R88, RZ, RZ, R18 ;  /* 0x000000ffff587224 */ /* 0x004fe400078e0012 */
[----:B------:R-:W-:Y:S01]  /*3260*/  IMAD.MOV.U32 R89, RZ, RZ, R17 ;  /* 0x000000ffff597224 */ /* 0x000fe200078e0011 */
[----:B------:R2:W-:Y:S01]  /*3270*/  STL.64 [R1+0x7b8], R80 ;  /* 0x0007b85001007387 */ /* 0x0005e20000100a00 */
[----:B---3--:R-:W-:-:S02]  /*3280*/  IMAD.MOV.U32 R86, RZ, RZ, R20 ;  /* 0x000000ffff567224 */ /* 0x008fc400078e0014 */
[----:B------:R-:W-:Y:S01]  /*3290*/  IMAD.MOV.U32 R87, RZ, RZ, R19 ;  /* 0x000000ffff577224 */ /* 0x000fe200078e0013 */
[----:B------:R3:W-:Y:S01]  /*32a0*/  STL.64 [R1+0x7b0], R78 ;  /* 0x0007b04e01007387 */ /* 0x0007e20000100a00 */
[----:B0-----:R-:W-:Y:S02]  /*32b0*/  IMAD.MOV.U32 R84, RZ, RZ, R22 ;  /* 0x000000ffff547224 */ /* 0x001fe400078e0016 */
[----:B------:R-:W-:Y:S01]  /*32c0*/  IMAD.MOV.U32 R85, RZ, RZ, R21 ;  /* 0x000000ffff557224 */ /* 0x000fe200078e0015 */
[----:B------:R0:W-:Y:S01]  /*32d0*/  STL.64 [R1+0x7a8], R76 ;  /* 0x0007a84c01007387 */ /* 0x0001e20000100a00 */
[----:B-1----:R-:W-:Y:S02]  /*32e0*/  IMAD.MOV.U32 R82, RZ, RZ, R24 ;  /* 0x000000ffff527224 */ /* 0x002fe400078e0018 */
[----:B------:R-:W-:Y:S01]  /*32f0*/  IMAD.MOV.U32 R83, RZ, RZ, R23 ;  /* 0x000000ffff537224 */ /* 0x000fe200078e0017 */
[----:B------:R1:W-:Y:S01]  /*3300*/  STL.64 [R1+0x7a0], R74 ;  /* 0x0007a04a01007387 */ /* 0x0003e20000100a00 */
[----:B--2---:R-:W-:-:S02]  /*3310*/  IMAD.MOV.U32 R80, RZ, RZ, R26 ;  /* 0x000000ffff507224 */ /* 0x004fc400078e001a */
[----:B------:R-:W-:Y:S01]  /*3320*/  IMAD.MOV.U32 R81, RZ, RZ, R25 ;  /* 0x000000ffff517224 */ /* 0x000fe200078e0019 */
[----:B------:R2:W-:Y:S01]  /*3330*/  STL.64 [R1+0x798], R72 ;  /* 0x0007984801007387 */ /* 0x0005e20000100a00 */
[----:B---3--:R-:W-:Y:S02]  /*3340*/  IMAD.MOV.U32 R78, RZ, RZ, R28 ;  /* 0x000000ffff4e7224 */ /* 0x008fe400078e001c */
[----:B------:R-:W-:Y:S01]  /*3350*/  IMAD.MOV.U32 R79, RZ, RZ, R27 ;  /* 0x000000ffff4f7224 */ /* 0x000fe200078e001b */
[----:B------:R3:W-:Y:S01]  /*3360*/  STL.64 [R1+0x790], R70 ;  /* 0x0007904601007387 */ /* 0x0007e20000100a00 */
[----:B0-----:R-:W-:Y:S02]  /*3370*/  IMAD.MOV.U32 R76, RZ, RZ, R30 ;  /* 0x000000ffff4c7224 */ /* 0x001fe400078e001e */
[----:B------:R-:W-:Y:S01]  /*3380*/  IMAD.MOV.U32 R77, RZ, RZ, R29 ;  /* 0x000000ffff4d7224 */ /* 0x000fe200078e001d */
[----:B------:R0:W-:Y:S01]  /*3390*/  STL.64 [R1+0x788], R68 ;  /* 0x0007884401007387 */ /* 0x0001e20000100a00 */
[----:B-1----:R-:W-:-:S02]  /*33a0*/  IMAD.MOV.U32 R74, RZ, RZ, R32 ;  /* 0x000000ffff4a7224 */ /* 0x002fc400078e0020 */
[----:B------:R-:W-:Y:S01]  /*33b0*/  IMAD.MOV.U32 R75, RZ, RZ, R31 ;  /* 0x000000ffff4b7224 */ /* 0x000fe200078e001f */
[----:B------:R1:W-:Y:S01]  /*33c0*/  STL.64 [R1+0x888], R96 ;  /* 0x0008886001007387 */ /* 0x0003e20000100a00 */
[----:B--2---:R-:W-:Y:S02]  /*33d0*/  IMAD.MOV.U32 R72, RZ, RZ, R34 ;  /* 0x000000ffff487224 */ /* 0x004fe400078e0022 */
[----:B------:R-:W-:Y:S01]  /*33e0*/  IMAD.MOV.U32 R73, RZ, RZ, R33 ;  /* 0x000000ffff497224 */ /* 0x000fe200078e0021 */
[----:B------:R-:W-:Y:S01]  /*33f0*/  STL.64 [R1+0x890], R98 ;  /* 0x0008906201007387 */ /* 0x000fe20000100a00 */
[----:B---3--:R-:W-:Y:S02]  /*3400*/  IMAD.MOV.U32 R70, RZ, RZ, R36 ;  /* 0x000000ffff467224 */ /* 0x008fe400078e0024 */
[----:B------:R-:W-:Y:S02]  /*3410*/  IMAD.MOV.U32 R71, RZ, RZ, R35 ;  /* 0x000000ffff477224 */ /* 0x000fe400078e0023 */
[----:B0-----:R-:W-:-:S02]  /*3420*/  IMAD.MOV.U32 R68, RZ, RZ, R38 ;  /* 0x000000ffff447224 */ /* 0x001fc400078e0026 */
[----:B------:R-:W-:Y:S01]  /*3430*/  IMAD.MOV.U32 R69, RZ, RZ, R37 ;  /* 0x000000ffff457224 */ /* 0x000fe200078e0025 */
[C---:B-1----:R-:W-:Y:S01]  /*3440*/  LOP3.LUT R97, R2.reuse, 0x30, RZ, 0x3c, !PT ;  /* 0x0000003002617812 */ /* 0x042fe200078e3cff */
[----:B------:R-:W0:Y:S01]  /*3450*/  LDTM.x64 R4, tmem[UR22+0xc0] ;  /* 0x0000c016000479ee */ /* 0x000e220008340000 */
[----:B------:R-:W-:Y:S01]  /*3460*/  NOP ;  /* 0x0000000000007918 */ /* 0x000fe20000000000 */
[----:B0-----:R-:W-:Y:S01]  /*3470*/  BAR.SYNC.DEFER_BLOCKING 0x0 ;  /* 0x0000000000007b1d */ /* 0x001fe20000010000 */
[----:B------:R-:W-:-:S05]  /*3480*/  LOP3.LUT R96, R2, 0x40, RZ, 0x3c, !PT ;  /* 0x0000004002607812 */ /* 0x000fca00078e3cff */
[----:B------:R-:W0:Y:S01]  /*3490*/  LDCU.64 UR22, c[0x0][0x390] ;  /* 0x00007200ff1677ac */ /* 0x000e220008000a00 */
[----:B------:R1:W-:Y:S04]  /*34a0*/  STL.64 [R1+0x910], R36 ;  /* 0x0009102401007387 */ /* 0x0003e80000100a00 */
[----:B------:R-:W-:Y:S04]  /*34b0*/  STL.64 [R1+0x908], R38 ;  /* 0x0009082601007387 */ /* 0x000fe80000100a00 */
[----:B------:R-:W-:Y:S04]  /*34c0*/  STL.64 [R1+0x900], R40 ;  /* 0x0009002801007387 */ /* 0x000fe80000100a00 */
[----:B------:R-:W-:Y:S01]  /*34d0*/  STL.64 [R1+0x8f8], R42 ;  /* 0x0008f82a01007387 */ /* 0x000fe20000100a00 */
[----:B-1----:R-:W-:-:S02]  /*34e0*/  LOP3.LUT R37, R2, 0x50, RZ, 0x3c, !PT ;  /* 0x0000005002257812 */ /* 0x002fc400078e3cff */
[C---:B------:R-:W-:Y:S01]  /*34f0*/  LOP3.LUT R36, R2.reuse, 0x60, RZ, 0x3c, !PT ;  /* 0x0000006002247812 */ /* 0x040fe200078e3cff */
[----:B------:R-:W-:Y:S04]  /*3500*/  STL.64 [R1+0x8f0], R44 ;  /* 0x0008f02c01007387 */ /* 0x000fe80000100a00 */
[----:B------:R-:W-:Y:S04]  /*3510*/  STL.64 [R1+0x8e8], R46 ;  /* 0x0008e82e01007387 */ /* 0x000fe80000100a00 */
[----:B------:R-:W-:Y:S04]  /*3520*/  STL [R1+0x8e4], R48 ;  /* 0x0008e43001007387 */ /* 0x000fe80000100800 */
[----:B------:R-:W-:Y:S04]  /*3530*/  STL [R1+0x8e0], R49 ;  /* 0x0008e03101007387 */ /* 0x000fe80000100800 */
[----:B------:R-:W-:Y:S04]  /*3540*/  STL [R1+0x8dc], R50 ;  /* 0x0008dc3201007387 */ /* 0x000fe80000100800 */
[----:B------:R-:W-:Y:S04]  /*3550*/  STL [R1+0x8d8], R51 ;  /* 0x0008d83301007387 */ /* 0x000fe80000100800 */
        /* <DEDUP_REMOVED lines=11> */
[----:B------:R1:W-:Y:S04]  /*3610*/  STL [R1+0x518], R67 ;  /* 0x0005184301007387 */ /* 0x0003e80000100800 */
[----:B------:R-:W-:Y:S04]  /*3620*/  STS.128 [R2+UR21], R68 ;  /* 0x0000004402007988 */ /* 0x000fe80008000c15 */
[----:B------:R-:W-:Y:S01]  /*3630*/  STL [R1+0x500], R100 ;  /* 0x0005006401007387 */ /* 0x000fe20000100800 */
[----:B-1----:R-:W-:-:S03]  /*3640*/  LOP3.LUT R67, R2, 0x10, RZ, 0x3c, !PT ;  /* 0x0000001002437812 */ /* 0x002fc600078e3cff */
[----:B------:R-:W-:Y:S04]  /*3650*/  STL [R1+0x4fc], R97 ;  /* 0x0004fc6101007387 */ /* 0x000fe80000100800 */
[----:B------:R-:W-:Y:S04]  /*3660*/  STS.128 [R67+UR21], R72 ;  /* 0x0000004843007988 */ /* 0x000fe80008000c15 */
[----:B------:R-:W-:Y:S04]  /*3670*/  STS.128 [R100+UR21], R76 ;  /* 0x0000004c64007988 */ /* 0x000fe80008000c15 */
[----:B------:R1:W-:Y:S04]  /*3680*/  STS.128 [R97+UR21], R80 ;  /* 0x0000005061007988 */ /* 0x0003e80008000c15 */
[----:B------:R-:W-:Y:S04]  /*3690*/  STL [R1+0x4f8], R96 ;  /* 0x0004f86001007387 */ /* 0x000fe80000100800 */
[----:B------:R2:W-:Y:S04]  /*36a0*/  STS.128 [R96+UR21], R84 ;  /* 0x0000005460007988 */ /* 0x0005e80008000c15 */
[----:B------:R-:W-:Y:S01]  /*36b0*/  STL [R1+0x4f4], R37 ;  /* 0x0004f42501007387 */ /* 0x000fe20000100800 */
[----:B-1----:R-:W-:-:S03]  /*36c0*/  SHF.R.U32.HI R97, RZ, 0x5, R0 ;  /* 0x00000005ff617819 */ /* 0x002fc60000011600 */
[----:B------:R-:W-:Y:S01]  /*36d0*/  STS.128 [R37+UR21], R88 ;  /* 0x0000005825007988 */ /* 0x000fe20008000c15 */
[----:B------:R-:W-:-:S03]  /*36e0*/  SGXT.U32 R97, R97, 0x2 ;  /* 0x000000026161781a */ /* 0x000fc60000000000 */
[----:B------:R-:W-:Y:S01]  /*36f0*/  STL [R1+0x4f0], R36 ;  /* 0x0004f02401007387 */ /* 0x000fe20000100800 */
[----:B--2---:R-:W-:-:S03]  /*3700*/  SHF.R.U32.HI R96, RZ, 0x5, R0 ;  /* 0x00000005ff607819 */ /* 0x004fc60000011600 */
[----:B------:R1:W-:Y:S01]  /*3710*/  STS.128 [R36+UR21], R92 ;  /* 0x0000005c24007988 */ /* 0x0003e20008000c15 */
[----:B------:R-:W-:Y:S02]  /*3720*/  LOP3.LUT R97, R97, 0x14, RZ, 0xfc, !PT ;  /* 0x0000001461617812 */ /* 0x000fe400078efcff */
[----:B------:R-:W-:-:S03]  /*3730*/  SGXT.U32 R96, R96, 0x2 ;  /* 0x000000026060781a */ /* 0x000fc60000000000 */
[----:B------:R-:W-:Y:S01]  /*3740*/  IMAD.SHL.U32 R40, R97, 0x80, RZ ;  /* 0x0000008061287824 */ /* 0x000fe200078e00ff */
[----:B------:R-:W-:-:S04]  /*3750*/  LOP3.LUT R96, R96, 0x10, RZ, 0xfc, !PT ;  /* 0x0000001060607812 */ /* 0x000fc800078efcff */
[C---:B------:R-:W-:Y:S01]  /*3760*/  LEA R39, P0, R96.reuse, UR12, 0x9 ;  /* 0x0000000c60277c11 */ /* 0x040fe2000f8048ff */
[----:B------:R-:W-:Y:S01]  /*3770*/  IMAD.SHL.U32 R151, R96, 0x80, RZ ;  /* 0x0000008060977824 */ /* 0x000fe200078e00ff */
[--C-:B------:R-:W-:Y:S02]  /*3780*/  SHF.R.U32.HI R96, RZ, 0x5, R0.reuse ;  /* 0x00000005ff607819 */ /* 0x100fe40000011600 */
[----:B------:R-:W-:Y:S02]  /*3790*/  SHF.R.U32.HI R0, RZ, 0x5, R0 ;  /* 0x00000005ff007819 */ /* 0x000fe40000011600 */
[----:B------:R-:W-:Y:S02]  /*37a0*/  SGXT.U32 R96, R96, 0x2 ;  /* 0x000000026060781a */ /* 0x000fe40000000000 */
[----:B------:R-:W-:Y:S02]  /*37b0*/  SGXT.U32 R0, R0, 0x2 ;  /* 0x000000020000781a */ /* 0x000fe40000000000 */
[----:B------:R-:W-:-:S02]  /*37c0*/  LOP3.LUT R96, R96, 0x1c, RZ, 0xfc, !PT ;  /* 0x0000001c60607812 */ /* 0x000fc400078efcff */
[----:B------:R-:W-:Y:S02]  /*37d0*/  LOP3.LUT R0, R0, 0x18, RZ, 0xfc, !PT ;  /* 0x0000001800007812 */ /* 0x000fe400078efcff */
[----:B------:R-:W-:Y:S01]  /*37e0*/  LEA.HI.X R38, R151, UR13, RZ, 0x2, P0 ;  /* 0x0000000d97267c11 */ /* 0x000fe200080f14ff */
[----:B-1----:R-:W-:Y:S01]  /*37f0*/  IMAD.SHL.U32 R36, R96, 0x80, RZ ;  /* 0x0000008060247824 */ /* 0x002fe200078e00ff */
[C---:B------:R-:W-:Y:S01]  /*3800*/  LEA R44, P2, R0.reuse, UR16, 0x9 ;  /* 0x00000010002c7c11 */ /* 0x040fe2000f8448ff */
[----:B------:R-:W-:Y:S01]  /*3810*/  IMAD.SHL.U32 R37, R0, 0x80, RZ ;  /* 0x0000008000257824 */ /* 0x000fe200078e00ff */
[----:B------:R-:W-:Y:S01]  /*3820*/  LEA R151, P0, R97, UR14, 0x9 ;  /* 0x0000000e61977c11 */ /* 0x000fe2000f8048ff */
[----:B------:R-:W1:Y:S01]  /*3830*/  S2R R0, SR_TID.X ;  /* 0x0000000000007919 */ /* 0x000e620000002100 */
[----:B------:R-:W-:Y:S01]  /*3840*/  LEA R46, P3, R96, UR18, 0x9 ;  /* 0x00000012602e7c11 */ /* 0x000fe2000f8648ff */
[----:B------:R-:W2:Y:S01]  /*3850*/  LDCU.64 UR12, c[0x0][0x390] ;  /* 0x00007200ff0c77ac */ /* 0x000ea20008000a00 */
[----:B------:R-:W-:-:S02]  /*3860*/  LEA.HI.X R45, R40, UR15, RZ, 0x2, P0 ;  /* 0x0000000f282d7c11 */ /* 0x000fc400080f14ff */
[----:B------:R-:W-:Y:S01]  /*3870*/  LEA.HI.X R53, R37, UR17, RZ, 0x2, P2 ;  /* 0x0000001125357c11 */ /* 0x000fe200090f14ff */
[----:B------:R-:W3:Y:S01]  /*3880*/  LDCU.64 UR14, c[0x0][0x390] ;  /* 0x00007200ff0e77ac */ /* 0x000ee20008000a00 */
[----:B------:R-:W-:Y:S01]  /*3890*/  LEA.HI.X R55, R36, UR19, RZ, 0x2, P3 ;  /* 0x0000001324377c11 */ /* 0x000fe200098f14ff */
[----:B------:R-:W0:Y:S01]  /*38a0*/  LDCU.64 UR18, c[0x0][0x390] ;  /* 0x00007200ff1277ac */ /* 0x000e220008000a00 */
[----:B------:R-:W0:Y:S01]  /*38b0*/  LDCU.64 UR16, c[0x0][0x390] ;  /* 0x00007200ff1077ac */ /* 0x000e220008000a00 */
[--C-:B-1----:R-:W-:Y:S02]  /*38c0*/  SHF.R.U32.HI R97, RZ, 0x5, R0.reuse ;  /* 0x00000005ff617819 */ /* 0x102fe40000011600 */
[--C-:B------:R-:W-:Y:S02]  /*38d0*/  SHF.R.U32.HI R96, RZ, 0x5, R0.reuse ;  /* 0x00000005ff607819 */ /* 0x100fe40000011600 */
[----:B------:R-:W-:Y:S02]  /*38e0*/  SHF.R.U32.HI R0, RZ, 0x5, R0 ;  /* 0x00000005ff007819 */ /* 0x000fe40000011600 */
[----:B------:R-:W-:-:S02]  /*38f0*/  SGXT.U32 R97, R97, 0x2 ;  /* 0x000000026161781a */ /* 0x000fc40000000000 */
[----:B------:R-:W-:Y:S02]  /*3900*/  SGXT.U32 R0, R0, 0x2 ;  /* 0x000000020000781a */ /* 0x000fe40000000000 */
[----:B------:R-:W-:Y:S02]  /*3910*/  LOP3.LUT R97, R97, 0x20, RZ, 0xfc, !PT ;  /* 0x0000002061617812 */ /* 0x000fe400078efcff */
[----:B------:R-:W-:Y:S02]  /*3920*/  LOP3.LUT R0, R0, 0x24, RZ, 0xfc, !PT ;  /* 0x0000002400007812 */ /* 0x000fe400078efcff */
[C---:B------:R-:W-:Y:S01]  /*3930*/  LEA R47, P0, R97.reuse, UR10, 0x9 ;  /* 0x0000000a612f7c11 */ /* 0x040fe2000f8048ff */
[----:B------:R-:W-:Y:S01]  /*3940*/  IMAD.SHL.U32 R37, R97, 0x80, RZ ;  /* 0x0000008061257824 */ /* 0x000fe200078e00ff */
[C---:B------:R-:W-:Y:S01]  /*3950*/  LEA R40, P2, R0.reuse, UR44, 0x9 ;  /* 0x0000002c00287c11 */ /* 0x040fe2000f8448ff */
[----:B------:R-:W-:Y:S01]  /*3960*/  IMAD.SHL.U32 R41, R0, 0x80, RZ ;  /* 0x0000008000297824 */ /* 0x000fe200078e00ff */
[----:B------:R-:W-:Y:S01]  /*3970*/  SGXT.U32 R96, R96, 0x2 ;  /* 0x000000026060781a */ /* 0x000fe20000000000 */
[----:B------:R-:W1:Y:S01]  /*3980*/  S2R R0, SR_TID.X ;  /* 0x0000000000007919 */ /* 0x000e620000002100 */
[----:B------:R-:W-:Y:S01]  /*3990*/  LEA.HI.X R48, R37, UR11, RZ, 0x2, P0 ;  /* 0x0000000b25307c11 */ /* 0x000fe200080f14ff */
[----:B------:R-:W0:Y:S01]  /*39a0*/  LDCU.64 UR10, c[0x0][0x390] ;  /* 0x00007200ff0a77ac */ /* 0x000e220008000a00 */
[----:B------:R-:W-:-:S02]  /*39b0*/  LEA.HI.X R50, R41, UR45, RZ, 0x2, P2 ;  /* 0x0000002d29327c11 */ /* 0x000fc400090f14ff */
[----:B------:R-:W-:Y:S01]  /*39c0*/  LOP3.LUT R96, R96, 0x28, RZ, 0xfc, !PT ;  /* 0x0000002860607812 */ /* 0x000fe200078efcff */
[----:B------:R-:W0:Y:S03]  /*39d0*/  LDCU.64 UR44, c[0x0][0x390] ;  /* 0x00007200ff2c77ac */ /* 0x000e260008000a00 */
[C---:B------:R-:W-:Y:S01]  /*39e0*/  LEA R52, P3, R96.reuse, UR42, 0x9 ;  /* 0x0000002a60347c11 */ /* 0x040fe2000f8648ff */
[----:B------:R-:W-:-:S05]  /*39f0*/  IMAD.SHL.U32 R36, R96, 0x80, RZ ;  /* 0x0000008060247824 */ /* 0x000fca00078e00ff */
[----:B------:R-:W-:Y:S01]  /*3a00*/  LEA.HI.X R61, R36, UR43, RZ, 0x2, P3 ;  /* 0x0000002b243d7c11 */ /* 0x000fe200098f14ff */
[----:B------:R-:W0:Y:S01]  /*3a10*/  LDCU.64 UR42, c[0x0][0x390] ;  /* 0x00007200ff2a77ac */ /* 0x000e220008000a00 */
[--C-:B-1----:R-:W-:Y:S02]  /*3a20*/  SHF.R.U32.HI R37, RZ, 0x5, R0.reuse ;  /* 0x00000005ff257819 */ /* 0x102fe40000011600 */
[--C-:B------:R-:W-:Y:S02]  /*3a30*/  SHF.R.U32.HI R42, RZ, 0x5, R0.reuse ;  /* 0x00000005ff2a7819 */ /* 0x100fe40000011600 */
[----:B------:R-:W-:Y:S02]  /*3a40*/  SHF.R.U32.HI R0, RZ, 0x5, R0 ;  /* 0x00000005ff007819 */ /* 0x000fe40000011600 */
[----:B------:R-:W-:Y:S02]  /*3a50*/  SGXT.U32 R37, R37, 0x2 ;  /* 0x000000022525781a */ /* 0x000fe40000000000 */
[----:B------:R-:W-:-:S02]  /*3a60*/  SGXT.U32 R0, R0, 0x2 ;  /* 0x000000020000781a */ /* 0x000fc40000000000 */
[----:B------:R-:W-:Y:S02]  /*3a70*/  LOP3.LUT R37, R37, 0x2c, RZ, 0xfc, !PT ;  /* 0x0000002c25257812 */ /* 0x000fe400078efcff */
[----:B------:R-:W-:Y:S02]  /*3a80*/  LOP3.LUT R0, R0, 0x30, RZ, 0xfc, !PT ;  /* 0x0000003000007812 */ /* 0x000fe400078efcff */
[----:B------:R-:W-:Y:S01]  /*3a90*/  SGXT.U32 R42, R42, 0x2 ;  /* 0x000000022a2a781a */ /* 0x000fe20000000000 */
[C---:B------:R-:W-:Y:S01]  /*3aa0*/  IMAD.SHL.U32 R36, R37.reuse, 0x80, RZ ;  /* 0x0000008025247824 */ /* 0x040fe200078e00ff */
[C---:B------:R-:W-:Y:S01]  /*3ab0*/  LEA R49, P2, R0.reuse, UR30, 0x9 ;  /* 0x0000001e00317c11 */ /* 0x040fe2000f8448ff */
[----:B------:R-:W-:Y:S01]  /*3ac0*/  IMAD.SHL.U32 R41, R0, 0x80, RZ ;  /* 0x0000008000297824 */ /* 0x000fe200078e00ff */
[----:B------:R-:W-:Y:S01]  /*3ad0*/  LOP3.LUT R42, R42, 0x34, RZ, 0xfc, !PT ;  /* 0x000000342a2a7812 */ /* 0x000fe200078efcff */
[----:B------:R-:W1:Y:S01]  /*3ae0*/  S2R R0, SR_TID.X ;  /* 0x0000000000007919 */ /* 0x000e620000002100 */
[----:B------:R-:W-:-:S02]  /*3af0*/  LEA R54, P0, R37, UR32, 0x9 ;  /* 0x0000002025367c11 */ /* 0x000fc4000f8048ff */
[C---:B------:R-:W-:Y:S01]  /*3b00*/  LEA R51, P3, R42.reuse, UR40, 0x9 ;  /* 0x000000282a337c11 */ /* 0x040fe2000f8648ff */
[----:B------:R-:W-:Y:S01]  /*3b10*/  IMAD.SHL.U32 R37, R42, 0x80, RZ ;  /* 0x000000802a257824 */ /* 0x000fe200078e00ff */
[----:B------:R-:W-:Y:S01]  /*3b20*/  LEA.HI.X R63, R36, UR33, RZ, 0x2, P0 ;  /* 0x00000021243f7c11 */ /* 0x000fe200080f14ff */
[----:B------:R-:W0:Y:S01]  /*3b30*/  LDCU.64 UR32, c[0x0][0x390] ;  /* 0x00007200ff2077ac */ /* 0x000e220008000a00 */
[----:B------:R-:W-:Y:S02]  /*3b40*/  LEA.HI.X R56, R41, UR31, RZ, 0x2, P2 ;  /* 0x0000001f29387c11 */ /* 0x000fe400090f14ff */
[----:B------:R-:W-:Y:S01]  /*3b50*/  LEA.HI.X R58, R37, UR41, RZ, 0x2, P3 ;  /* 0x00000029253a7c11 */ /* 0x000fe200098f14ff */
[----:B------:R-:W0:Y:S01]  /*3b60*/  LDCU.64 UR30, c[0x0][0x390] ;  /* 0x00007200ff1e77ac */ /* 0x000e220008000a00 */
[----:B------:R-:W0:Y:S01]  /*3b70*/  LDCU.64 UR40, c[0x0][0x390] ;  /* 0x00007200ff2877ac */ /* 0x000e220008000a00 */
[--C-:B-1----:R-:W-:Y:S02]  /*3b80*/  SHF.R.U32.HI R36, RZ, 0x5, R0.reuse ;  /* 0x00000005ff247819 */ /* 0x102fe40000011600 */
[----:B------:R-:W-:-:S02]  /*3b90*/  SHF.R.U32.HI R42, RZ, 0x5, R0 ;  /* 0x00000005ff2a7819 */ /* 0x000fc40000011600 */
[----:B------:R-:W-:Y:S02]  /*3ba0*/  SHF.R.U32.HI R0, RZ, 0x5, R0 ;  /* 0x00000005ff007819 */ /* 0x000fe40000011600 */
[----:B------:R-:W-:Y:S02]  /*3bb0*/  SGXT.U32 R36, R36, 0x2 ;  /* 0x000000022424781a */ /* 0x000fe40000000000 */
[----:B------:R-:W-:Y:S02]  /*3bc0*/  SGXT.U32 R0, R0, 0x2 ;  /* 0x000000020000781a */ /* 0x000fe40000000000 */
[----:B------:R-:W-:Y:S02]  /*3bd0*/  LOP3.LUT R36, R36, 0x38, RZ, 0xfc, !PT ;  /* 0x0000003824247812 */ /* 0x000fe400078efcff */
[----:B------:R-:W-:Y:S02]  /*3be0*/  LOP3.LUT R0, R0, 0x3c, RZ, 0xfc, !PT ;  /* 0x0000003c00007812 */ /* 0x000fe400078efcff */
[----:B------:R-:W-:Y:S01]  /*3bf0*/  SGXT.U32 R42, R42, 0x2 ;  /* 0x000000022a2a781a */ /* 0x000fe20000000000 */
[----:B------:R-:W-:Y:S01]  /*3c00*/  IMAD.SHL.U32 R37, R36, 0x80, RZ ;  /* 0x0000008024257824 */ /* 0x000fe200078e00ff */
        /* <DEDUP_REMOVED lines=33> */
[----:B------:R-:W-:Y:S02]  /*3e20*/  LEA.HI.X R129, R37, UR57, RZ, 0x2, P3 ;  /* 0x0000003925817c11 */ /* 0x000fe400098f14ff */
[--C-:B-1----:R-:W-:Y:S02]  /*3e30*/  SHF.R.U32.HI R36, RZ, 0x5, R0.reuse ;  /* 0x00000005ff247819 */ /* 0x102fe40000011600 */
[----:B------:R-:W-:Y:S02]  /*3e40*/  SHF.R.U32.HI R43, RZ, 0x5, R0 ;  /* 0x00000005ff2b7819 */ /* 0x000fe40000011600 */
[----:B------:R-:W-:Y:S02]  /*3e50*/  SGXT.U32 R36, R36, 0x2 ;  /* 0x000000022424781a */ /* 0x000fe40000000000 */
[----:B------:R-:W-:Y:S02]  /*3e60*/  SGXT.U32 R43, R43, 0x2 ;  /* 0x000000022b2b781a */ /* 0x000fe40000000000 */
[----:B------:R-:W-:-:S02]  /*3e70*/  LOP3.LUT R36, R36, 0x50, RZ, 0xfc, !PT ;  /* 0x0000005024247812 */ /* 0x000fc400078efcff */
[----:B------:R-:W-:Y:S02]  /*3e80*/  LOP3.LUT R43, R43, 0x58, RZ, 0xfc, !PT ;  /* 0x000000582b2b7812 */ /* 0x000fe400078efcff */
[C---:B------:R-:W-:Y:S01]  /*3e90*/  LEA R65, P0, R36.reuse, UR50, 0x9 ;  /* 0x0000003224417c11 */ /* 0x040fe2000f8048ff */
[----:B------:R-:W-:Y:S01]  /*3ea0*/  IMAD.SHL.U32 R41, R36, 0x80, RZ ;  /* 0x0000008024297824 */ /* 0x000fe200078e00ff */
[----:B------:R-:W-:Y:S01]  /*3eb0*/  SHF.R.U32.HI R0, RZ, 0x5, R0 ;  /* 0x00000005ff007819 */ /* 0x000fe20000011600 */
[----:B------:R-:W1:Y:S01]  /*3ec0*/  S2R R36, SR_TID.X ;  /* 0x0000000000247919 */ /* 0x000e620000002100 */
[C---:B------:R-:W-:Y:S01]  /*3ed0*/  IMAD.SHL.U32 R37, R43.reuse, 0x80, RZ ;  /* 0x000000802b257824 */ /* 0x040fe200078e00ff */
[----:B----4-:R-:W-:Y:S02]  /*3ee0*/  LEA R130, P3, R43, UR54, 0x9 ;  /* 0x000000362b827c11 */ /* 0x010fe4000f8648ff */
[----:B------:R-:W-:Y:S02]  /*3ef0*/  SGXT.U32 R0, R0, 0x2 ;  /* 0x000000020000781a */ /* 0x000fe40000000000 */
[----:B------:R-:W-:-:S02]  /*3f00*/  LEA.HI.X R95, R41, UR51, RZ, 0x2, P0 ;  /* 0x00000033295f7c11 */ /* 0x000fc400080f14ff */
[----:B------:R-:W-:Y:S02]  /*3f10*/  LEA.HI.X R91, R37, UR55, RZ, 0x2, P3 ;  /* 0x00000037255b7c11 */ /* 0x000fe400098f14ff */
[----:B------:R-:W-:-:S05]  /*3f20*/  LOP3.LUT R0, R0, 0x54, RZ, 0xfc, !PT ;  /* 0x0000005400007812 */ /* 0x000fca00078efcff */
[C---:B------:R-:W-:Y:S01]  /*3f30*/  IMAD.SHL.U32 R42, R0.reuse, 0x80, RZ ;  /* 0x00000080002a7824 */ /* 0x040fe200078e00ff */
[----:B-----5:R-:W-:-:S04]  /*3f40*/  LEA R0, P2, R0, UR48, 0x9 ;  /* 0x0000003000007c11 */ /* 0x020fc8000f8448ff */
[----:B------:R-:W-:Y:S01]  /*3f50*/  LEA.HI.X R127, R42, UR49, RZ, 0x2, P2 ;  /* 0x000000312a7f7c11 */ /* 0x000fe200090f14ff */
[----:B------:R-:W4:Y:S01]  /*3f60*/  LDCU.64 UR48, c[0x0][0x390] ;  /* 0x00007200ff3077ac */ /* 0x000f220008000a00 */
[--C-:B-1----:R-:W-:Y:S02]  /*3f70*/  SHF.R.U32.HI R41, RZ, 0x5, R36.reuse ;  /* 0x00000005ff297819 */ /* 0x102fe40000011624 */
[--C-:B------:R-:W-:Y:S02]  /*3f80*/  SHF.R.U32.HI R37, RZ, 0x5, R36.reuse ;  /* 0x00000005ff257819 */ /* 0x100fe40000011624 */
[----:B------:R-:W-:Y:S02]  /*3f90*/  SHF.R.U32.HI R36, RZ, 0x5, R36 ;  /* 0x00000005ff247819 */ /* 0x000fe40000011624 */
[----:B------:R-:W-:Y:S02]  /*3fa0*/  SGXT.U32 R41, R41, 0x2 ;  /* 0x000000022929781a */ /* 0x000fe40000000000 */
[----:B------:R-:W-:-:S02]  /*3fb0*/  SGXT.U32 R36, R36, 0x2 ;  /* 0x000000022424781a */ /* 0x000fc40000000000 */
[----:B------:R-:W-:Y:S02]  /*3fc0*/  SGXT.U32 R37, R37, 0x2 ;  /* 0x000000022525781a */ /* 0x000fe40000000000 */
[----:B------:R-:W-:Y:S02]  /*3fd0*/  LOP3.LUT R41, R41, 0x5c, RZ, 0xfc, !PT ;  /* 0x0000005c29297812 */ /* 0x000fe400078efcff */
[----:B------:R-:W-:Y:S02]  /*3fe0*/  LOP3.LUT R36, R36, 0x60, RZ, 0xfc, !PT ;  /* 0x0000006024247812 */ /* 0x000fe400078efcff */
[----:B------:R-:W-:Y:S01]  /*3ff0*/  LOP3.LUT R37, R37, 0x64, RZ, 0xfc, !PT ;  /* 0x0000006425257812 */ /* 0x000fe200078efcff */
[C---:B------:R-:W-:Y:S01]  /*4000*/  IMAD.SHL.U32 R42, R41.reuse, 0x80, RZ ;  /* 0x00000080292a7824 */ /* 0x040fe200078e00ff */
[----:B------:R-:W-:Y:S01]  /*4010*/  LEA R128, P0, R41, UR52, 0x9 ;  /* 0x0000003429807c11 */ /* 0x000fe2000f8048ff */
[C---:B------:R-:W-:Y:S01]  /*4020*/  IMAD.SHL.U32 R41, R36.reuse, 0x80, RZ ;  /* 0x0000008024297824 */ /* 0x040fe200078e00ff */
[----:B------:R-:W-:Y:S01]  /*4030*/  LEA R94, P2, R36, UR60, 0x9 ;  /* 0x0000003c245e7c11 */ /* 0x000fe2000f8448ff */
[C---:B------:R-:W-:Y:S01]  /*4040*/  IMAD.SHL.U32 R36, R37.reuse, 0x80, RZ ;  /* 0x0000008025247824 */ /* 0x040fe200078e00ff */
[----:B------:R-:W-:-:S02]  /*4050*/  LEA R126, P3, R37, UR62, 0x9 ;  /* 0x0000003e257e7c11 */ /* 0x000fc4000f8648ff */
[----:B------:R-:W1:Y:S01]  /*4060*/  S2R R37, SR_TID.X ;  /* 0x0000000000257919 */ /* 0x000e620000002100 */
[----:B------:R-:W-:Y:S02]  /*4070*/  LEA.HI.X R89, R42, UR53, RZ, 0x2, P0 ;  /* 0x000000352a597c11 */ /* 0x000fe400080f14ff */
[----:B------:R-:W-:Y:S02]  /*4080*/  LEA.HI.X R93, R36, UR63, RZ, 0x2, P3 ;  /* 0x0000003f245d7c11 */ /* 0x000fe400098f14ff */
[----:B------:R-:W-:Y:S02]  /*4090*/  LEA.HI.X R125, R41, UR61, RZ, 0x2, P2 ;  /* 0x0000003d297d7c11 */ /* 0x000fe400090f14ff */
[--C-:B-1----:R-:W-:Y:S02]  /*40a0*/  SHF.R.U32.HI R36, RZ, 0x5, R37.reuse ;  /* 0x00000005ff247819 */ /* 0x102fe40000011625 */
[----:B------:R-:W-:Y:S02]  /*40b0*/  SHF.R.U32.HI R37, RZ, 0x5, R37 ;  /* 0x00000005ff257819 */ /* 0x000fe40000011625 */
[----:B------:R-:W-:-:S02]  /*40c0*/  SGXT.U32 R36, R36, 0x2 ;  /* 0x000000022424781a */ /* 0x000fc40000000000 */
[----:B------:R-:W-:Y:S02]  /*40d0*/  SGXT.U32 R37, R37, 0x2 ;  /* 0x000000022525781a */ /* 0x000fe40000000000 */
[----:B------:R-:W-:Y:S02]  /*40e0*/  LOP3.LUT R36, R36, 0x6c, RZ, 0xfc, !PT ;  /* 0x0000006c24247812 */ /* 0x000fe400078efcff */
[----:B------:R-:W-:Y:S02]  /*40f0*/  LOP3.LUT R37, R37, 0x68, RZ, 0xfc, !PT ;  /* 0x0000006825257812 */ /* 0x000fe400078efcff */
[C---:B0-----:R-:W-:Y:S02]  /*4100*/  LEA R88, P2, R36.reuse, UR22, 0x9 ;  /* 0x0000001624587c11 */ /* 0x041fe4000f8448ff */
[C---:B------:R-:W-:Y:S01]  /*4110*/  LEA R90, P0, R37.reuse, UR58, 0x9 ;  /* 0x0000003a255a7c11 */ /* 0x040fe2000f8048ff */
[----:B------:R-:W-:Y:S02]  /*4120*/  IMAD.SHL.U32 R41, R37, 0x80, RZ ;  /* 0x0000008025297824 */ /* 0x000fe400078e00ff */
[----:B------:R-:W-:-:S02]  /*4130*/  IMAD.SHL.U32 R37, R36, 0x80, RZ ;  /* 0x0000008024257824 */ /* 0x000fc400078e00ff */
[C---:B------:R-:W-:Y:S01]  /*4140*/  IMAD.SHL.U32 R36, R165.reuse, 0x80, RZ ;  /* 0x00000080a5247824 */ /* 0x040fe200078e00ff */
[----:B------:R-:W-:Y:S02]  /*4150*/  LEA R165, P3, R165, UR64, 0x9 ;  /* 0x00000040a5a57c11 */ /* 0x000fe4000f8648ff */
[----:B------:R-:W-:Y:S01]  /*4160*/  LEA.HI.X R123, R37, UR23, RZ, 0x2, P2 ;  /* 0x00000017257b7c11 */ /* 0x000fe200090f14ff */
[----:B------:R-:W-:Y:S01]  /*4170*/  IMAD.SHL.U32 R37, R164, 0x80, RZ ;  /* 0x00000080a4257824 */ /* 0x000fe200078e00ff */
[----:B------:R-:W-:Y:S01]  /*4180*/  LEA.HI.X R122, R36, UR65, RZ, 0x2, P3 ;  /* 0x00000041247a7c11 */ /* 0x000fe200098f14ff */
[C---:B------:R-:W-:Y:S01]  /*4190*/  IMAD.SHL.U32 R36, R163.reuse, 0x80, RZ ;  /* 0x00000080a3247824 */ /* 0x040fe200078e00ff */
[----:B---3--:R-:W-:Y:S01]  /*41a0*/  LEA R163, P2, R163, UR14, 0x9 ;  /* 0x0000000ea3a37c11 */ /* 0x008fe2000f8448ff */
[----:B------:R-:W0:Y:S01]  /*41b0*/  LDCU.64 UR22, c[0x0][0x390] ;  /* 0x00007200ff1677ac */ /* 0x000e220008000a00 */
[----:B------:R-:W-:Y:S02]  /*41c0*/  LEA.HI.X R124, R41, UR59, RZ, 0x2, P0 ;  /* 0x0000003b297c7c11 */ /* 0x000fe400080f14ff */
[----:B------:R-:W-:Y:S01]  /*41d0*/  LEA.HI.X R120, R36, UR15, RZ, 0x2, P2 ;  /* 0x0000000f24787c11 */ /* 0x000fe200090f14ff */
[C---:B------:R-:W-:Y:S01]  /*41e0*/  IMAD.SHL.U32 R36, R160.reuse, 0x80, RZ ;  /* 0x00000080a0247824 */ /* 0x040fe200078e00ff */
[----:B------:R-:W-:Y:S01]  /*41f0*/  LEA R160, P2, R160, UR10, 0x9 ;  /* 0x0000000aa0a07c11 */ /* 0x000fe2000f8448ff */
[----:B------:R-:W1:Y:S01]  /*4200*/  LDCU.64 UR14, c[0x0][0x390] ;  /* 0x00007200ff0e77ac */ /* 0x000e620008000a00 */
[----:B--2---:R-:W-:Y:S01]  /*4210*/  LEA R92, P0, R164, UR12, 0x9 ;  /* 0x0000000ca45c7c11 */ /* 0x004fe2000f8048ff */
[----:B------:R-:W-:Y:S01]  /*4220*/  IMAD.SHL.U32 R164, R162, 0x80, RZ ;  /* 0x00000080a2a47824 */ /* 0x000fe200078e00ff */
[----:B------:R-:W-:Y:S01]  /*4230*/  LEA.HI.X R117, R36, UR11, RZ, 0x2, P2 ;  /* 0x0000000b24757c11 */ /* 0x000fe200090f14ff */
[----:B------:R-:W-:Y:S01]  /*4240*/  IMAD.SHL.U32 R36, R157, 0x80, RZ ;  /* 0x000000809d247824 */ /* 0x000fe200078e00ff */
[----:B------:R-:W-:Y:S01]  /*4250*/  LEA.HI.X R121, R37, UR13, RZ, 0x2, P0 ;  /* 0x0000000d25797c11 */ /* 0x000fe200080f14ff */
[----:B------:R-:W-:Y:S01]  /*4260*/  IMAD.SHL.U32 R37, R161, 0x80, RZ ;  /* 0x00000080a1257824 */ /* 0x000fe200078e00ff */
[----:B------:R-:W-:Y:S01]  /*4270*/  LEA R157, P2, R157, UR34, 0x9 ;  /* 0x000000229d9d7c11 */ /* 0x000fe2000f8448ff */
[----:B------:R-:W2:Y:S01]  /*4280*/  LDCU.64 UR10, c[0x0][0x390] ;  /* 0x00007200ff0a77ac */ /* 0x000ea20008000a00 */
[----:B------:R-:W-:-:S02]  /*4290*/  LEA R161, P0, R161, UR18, 0x9 ;  /* 0x00000012a1a17c11 */ /* 0x000fc4000f8048ff */
[----:B------:R-:W-:Y:S01]  /*42a0*/  LEA.HI.X R114, R36, UR35, RZ, 0x2, P2 ;  /* 0x0000002324727c11 */ /* 0x000fe200090f14ff */
[----:B------:R-:W-:Y:S01]  /*42b0*/  IMAD.SHL.U32 R36, R154, 0x80, RZ ;  /* 0x000000809a247824 */ /* 0x000fe200078e00ff */
[----:B------:R-:W-:Y:S01]  /*42c0*/  LEA.HI.X R118, R37, UR19, RZ, 0x2, P0 ;  /* 0x0000001325767c11 */ /* 0x000fe200080f14ff */
[----:B------:R-:W-:Y:S01]  /*42d0*/  IMAD.SHL.U32 R37, R158, 0x80, RZ ;  /* 0x000000809e257824 */ /* 0x000fe200078e00ff */
[----:B------:R-:W-:Y:S01]  /*42e0*/  LEA R154, P2, R154, UR28, 0x9 ;  /* 0x0000001c9a9a7c11 */ /* 0x000fe2000f8448ff */
[----:B------:R-:W3:Y:S01]  /*42f0*/  LDCU.64 UR34, c[0x0][0x390] ;  /* 0x00007200ff2277ac */ /* 0x000ee20008000a00 */
[----:B------:R-:W-:Y:S02]  /*4300*/  LEA R158, P0, R158, UR30, 0x9 ;  /* 0x0000001e9e9e7c11 */ /* 0x000fe4000f8048ff */
[----:B------:R-:W-:Y:S01]  /*4310*/  LEA.HI.X R111, R36, UR29, RZ, 0x2, P2 ;  /* 0x0000001d246f7c11 */ /* 0x000fe200090f14ff */
[C---:B------:R-:W-:Y:S01]  /*4320*/  IMAD.SHL.U32 R36, R150.reuse, 0x80, RZ ;  /* 0x0000008096247824 */ /* 0x040fe200078e00ff */
[----:B------:R-:W-:Y:S01]  /*4330*/  LEA.HI.X R115, R37, UR31, RZ, 0x2, P0 ;  /* 0x0000001f25737c11 */ /* 0x000fe200080f14ff */
[----:B------:R-:W-:Y:S01]  /*4340*/  IMAD.SHL.U32 R37, R155, 0x80, RZ ;  /* 0x000000809b257824 */ /* 0x000fe200078e00ff */
[----:B------:R-:W5:Y:S01]  /*4350*/  LDCU.64 UR30, c[0x0][0x390] ;  /* 0x00007200ff1e77ac */ /* 0x000f620008000a00 */
[----:B------:R-:W-:-:S02]  /*4360*/  LEA R150, P2, R150, UR44, 0x9 ;  /* 0x0000002c96967c11 */ /* 0x000fc4000f8448ff */
[----:B------:R-:W-:Y:S01]  /*4370*/  LEA R155, P0, R155, UR38, 0x9 ;  /* 0x000000269b9b7c11 */ /* 0x000fe2000f8048ff */
[----:B------:R-:W0:Y:S01]  /*4380*/  LDCU.64 UR18, c[0x0][0x390] ;  /* 0x00007200ff1277ac */ /* 0x000e220008000a00 */
[----:B------:R-:W-:Y:S02]  /*4390*/  LEA R162, P3, R162, UR16, 0x9 ;  /* 0x00000010a2a27c11 */ /* 0x000fe4000f8648ff */
[----:B------:R-:W-:Y:S01]  /*43a0*/  LEA.HI.X R108, R36, UR45, RZ, 0x2, P2 ;  /* 0x0000002d246c7c11 */ /* 0x000fe200090f14ff */
[----:B------:R-:W-:Y:S01]  /*43b0*/  IMAD.SHL.U32 R36, R144, 0x80, RZ ;  /* 0x0000008090247824 */ /* 0x000fe200078e00ff */
[----:B------:R-:W-:Y:S01]  /*43c0*/  LEA.HI.X R112, R37, UR39, RZ, 0x2, P0 ;  /* 0x0000002725707c11 */ /* 0x000fe200080f14ff */
[----:B------:R-:W-:Y:S01]  /*43d0*/  IMAD.SHL.U32 R37, R152, 0x80, RZ ;  /* 0x0000008098257824 */ /* 0x000fe200078e00ff */
[----:B------:R-:W-:Y:S01]  /*43e0*/  LEA.HI.X R119, R164, UR17, RZ, 0x2, P3 ;  /* 0x00000011a4777c11 */ /* 0x000fe200098f14ff */
[----:B------:R-:W-:Y:S01]  /*43f0*/  IMAD.SHL.U32 R164, R159, 0x80, RZ ;  /* 0x000000809fa47824 */ /* 0x000fe200078e00ff */
[----:B----4-:R-:W-:Y:S01]  /*4400*/  LEA R144, P2, R144, UR48, 0x9 ;  /* 0x0000003090907c11 */ /* 0x010fe2000f8448ff */
[----:B------:R-:W4:Y:S01]  /*4410*/  LDCU.64 UR12, c[0x0][0x390] ;  /* 0x00007200ff0c77ac */ /* 0x000f220008000a00 */
[----:B------:R-:W-:-:S02]  /*4420*/  LEA R152, P0, R152, UR40, 0x9 ;  /* 0x0000002898987c11 */ /* 0x000fc4000f8048ff */
[----:B------:R-:W-:Y:S01]  /*4430*/  LEA R159, P3, R159, UR32, 0x9 ;  /* 0x000000209f9f7c11 */ /* 0x000fe2000f8648ff */
[----:B------:R-:W3:Y:S01]  /*4440*/  LDCU.64 UR16, c[0x0][0x390] ;  /* 0x00007200ff1077ac */ /* 0x000ee20008000a00 */
[----:B------:R-:W-:Y:S01]  /*4450*/  LEA.HI.X R105, R36, UR49, RZ, 0x2, P2 ;  /* 0x0000003124697c11 */ /* 0x000fe200090f14ff */
[----:B------:R-:W-:Y:S01]  /*4460*/  IMAD.SHL.U32 R36, R141, 0x80, RZ ;  /* 0x000000808d247824 */ /* 0x000fe200078e00ff */
[----:B------:R-:W-:Y:S01]  /*4470*/  LEA.HI.X R109, R37, UR41, RZ, 0x2, P0 ;  /* 0x00000029256d7c11 */ /* 0x000fe200080f14ff */
[----:B------:R-:W-:Y:S01]  /*4480*/  IMAD.SHL.U32 R37, R145, 0x80, RZ ;  /* 0x0000008091257824 */ /* 0x000fe200078e00ff */
[----:B------:R-:W-:Y:S01]  /*4490*/  LEA.HI.X R116, R164, UR33, RZ, 0x2, P3 ;  /* 0x00000021a4747c11 */ /* 0x000fe200098f14ff */
[----:B------:R-:W4:Y:S01]  /*44a0*/  LDCU.64 UR32, c[0x0][0x390] ;  /* 0x00007200ff2077ac */ /* 0x000f220008000a00 */
[----:B--2---:R-:W-:Y:S01]  /*44b0*/  LEA R141, P2, R141, UR10, 0x9 ;  /* 0x0000000a8d8d7c11 */ /* 0x004fe2000f8448ff */
[----:B------:R-:W-:Y:S01]  /*44c0*/  IMAD.SHL.U32 R164, R156, 0x80, RZ ;  /* 0x000000809ca47824 */ /* 0x000fe200078e00ff */
[----:B0-----:R-:W-:Y:S01]  /*44d0*/  LEA R145, P0, R145, UR22, 0x9 ;  /* 0x0000001691917c11 */ /* 0x001fe2000f8048ff */
[----:B------:R-:W0:Y:S01]  /*44e0*/  LDCU.64 UR28, c[0x0][0x390] ;  /* 0x00007200ff1c77ac */ /* 0x000e220008000a00 */
[----:B------:R-:W-:Y:S01]  /*44f0*/  LEA.HI.X R102, R36, UR11, RZ, 0x2, P2 ;  /* 0x0000000b24667c11 */ /* 0x000fe200090f14ff */
[----:B------:R-:W-:Y:S01]  /*4500*/  IMAD.SHL.U32 R36, R138, 0x80, RZ ;  /* 0x000000808a247824 */ /* 0x000fe200078e00ff */
[----:B------:R-:W-:Y:S01]  /*4510*/  LEA.HI.X R106, R37, UR23, RZ, 0x2, P0 ;  /* 0x00000017256a7c11 */ /* 0x000fe200080f14ff */
[----:B------:R-:W-:Y:S01]  /*4520*/  IMAD.SHL.U32 R37, R142, 0x80, RZ ;  /* 0x000000808e257824 */ /* 0x000fe200078e00ff */
[----:B-----5:R-:W-:Y:S01]  /*4530*/  LEA R138, P2, R138, UR30, 0x9 ;  /* 0x0000001e8a8a7c11 */ /* 0x020fe2000f8448ff */
[----:B------:R-:W2:Y:S01]  /*4540*/  LDCU.64 UR22, c[0x0][0x390] ;  /* 0x00007200ff1677ac */ /* 0x000ea20008000a00 */
[----:B-1----:R-:W-:-:S02]  /*4550*/  LEA R142, P0, R142, UR14, 0x9 ;  /* 0x0000000e8e8e7c11 */ /* 0x002fc4000f8048ff */
[----:B------:R-:W-:Y:S01]  /*4560*/  LEA.HI.X R87, R36, UR31, RZ, 0x2, P2 ;  /* 0x0000001f24577c11 */ /* 0x000fe200090f14ff */
[----:B------:R-:W-:Y:S01]  /*4570*/  IMAD.SHL.U32 R36, R135, 0x80, RZ ;  /* 0x0000008087247824 */ /* 0x000fe200078e00ff */
[----:B------:R-:W-:Y:S01]  /*4580*/  LEA.HI.X R103, R37, UR15, RZ, 0x2, P0 ;  /* 0x0000000f25677c11 */ /* 0x000fe200080f14ff */
[----:B------:R-:W-:Y:S01]  /*4590*/  IMAD.SHL.U32 R37, R139, 0x80, RZ ;  /* 0x000000808b257824 */ /* 0x000fe200078e00ff */
[----:B---3--:R-:W-:Y:S01]  /*45a0*/  LEA R135, P2, R135, UR34, 0x9 ;  /* 0x0000002287877c11 */ /* 0x008fe2000f8448ff */
[----:B------:R-:W1:Y:S01]  /*45b0*/  LDCU.64 UR14, c[0x0][0x390] ;  /* 0x00007200ff0e77ac */ /* 0x000e620008000a00 */
[----:B------:R-:W-:Y:S02]  /*45c0*/  LEA R139, P0, R139, UR18, 0x9 ;  /* 0x000000128b8b7c11 */ /* 0x000fe4000f8048ff */
[----:B------:R-:W-:Y:S01]  /*45d0*/  LEA R156, P3, R156, UR36, 0x9 ;  /* 0x000000249c9c7c11 */ /* 0x000fe2000f8648ff */
[----:B------:R-:W3:Y:S01]  /*45e0*/  LDCU.64 UR10, c[0x0][0x390] ;  /* 0x00007200ff0a77ac */ /* 0x000ee20008000a00 */
[----:B------:R-:W-:-:S02]  /*45f0*/  LEA.HI.X R75, R36, UR35, RZ, 0x2, P2 ;  /* 0x00000023244b7c11 */ /* 0x000fc400090f14ff */
[----:B------:R-:W-:Y:S01]  /*4600*/  LEA.HI.X R100, R37, UR19, RZ, 0x2, P0 ;  /* 0x0000001325647c11 */ /* 0x000fe200080f14ff */
[----:B------:R-:W5:Y:S01]  /*4610*/  S2R R36, SR_TID.X ;  /* 0x0000000000247919 */ /* 0x000f620000002100 */
[----:B------:R-:W-:Y:S01]  /*4620*/  LEA.HI.X R113, R164, UR37, RZ, 0x2, P3 ;  /* 0x00000025a4717c11 */ /* 0x000fe200098f14ff */
[C---:B------:R-:W-:Y:S01]  /*4630*/  IMAD.SHL.U32 R37, R136.reuse, 0x80, RZ ;  /* 0x0000008088257824 */ /* 0x040fe200078e00ff */
[----:B----4-:R-:W-:Y:S01]  /*4640*/  LEA R136, P0, R136, UR32, 0x9 ;  /* 0x0000002088887c11 */ /* 0x010fe2000f8048ff */
[C---:B------:R-:W-:Y:S01]  /*4650*/  IMAD.SHL.U32 R164, R153.reuse, 0x80, RZ ;  /* 0x0000008099a47824 */ /* 0x040fe200078e00ff */
[----:B------:R-:W-:Y:S01]  /*4660*/  LEA R153, P3, R153, UR42, 0x9 ;  /* 0x0000002a99997c11 */ /* 0x000fe2000f8648ff */
[----:B------:R-:W4:Y:S01]  /*4670*/  LDCU.64 UR36, c[0x0][0x390] ;  /* 0x00007200ff2477ac */ /* 0x000f220008000a00 */
[----:B------:R-:W-:Y:S02]  /*4680*/  LEA.HI.X R81, R37, UR33, RZ, 0x2, P0 ;  /* 0x0000002125517c11 */ /* 0x000fe400080f14ff */
[----:B------:R-:W-:Y:S01]  /*4690*/  LEA.HI.X R110, R164, UR43, RZ, 0x2, P3 ;  /* 0x0000002ba46e7c11 */ /* 0x000fe200098f14ff */
[----:B------:R-:W1:Y:S01]  /*46a0*/  S2R R37, SR_TID.X ;  /* 0x0000000000257919 */ /* 0x000e620000002100 */
[C---:B------:R-:W-:Y:S01]  /*46b0*/  IMAD.SHL.U32 R164, R146.reuse, 0x80, RZ ;  /* 0x0000008092a47824 */ /* 0x040fe200078e00ff */
[----:B------:R-:W-:Y:S01]  /*46c0*/  LEA R146, P3, R146, UR46, 0x9 ;  /* 0x0000002e92927c11 */ /* 0x000fe2000f8648ff */
[----:B------:R-:W0:Y:S01]  /*46d0*/  LDCU.64 UR18, c[0x0][0x390] ;  /* 0x00007200ff1277ac */ /* 0x000e220008000a00 */
[----:B--2---:R-:W-:-:S02]  /*46e0*/  LEA R80, P2, R132, UR22, 0x9 ;  /* 0x0000001684507c11 */ /* 0x004fc4000f8448ff */
[----:B------:R-:W-:Y:S01]  /*46f0*/  LEA.HI.X R107, R164, UR47, RZ, 0x2, P3 ;  /* 0x0000002fa46b7c11 */ /* 0x000fe200098f14ff */
[C---:B------:R-:W-:Y:S01]  /*4700*/  IMAD.SHL.U32 R164, R143.reuse, 0x80, RZ ;  /* 0x000000808fa47824 */ /* 0x040fe200078e00ff */
[----:B------:R-:W-:Y:S01]  /*4710*/  LEA R143, P3, R143, UR12, 0x9 ;  /* 0x0000000c8f8f7c11 */ /* 0x000fe2000f8648ff */
[----:B------:R-:W2:Y:S03]  /*4720*/  LDCU.64 UR30, c[0x0][0x390] ;  /* 0x00007200ff1e77ac */ /* 0x000ea60008000a00 */
[----:B------:R-:W-:Y:S01]  /*4730*/  LEA.HI.X R104, R164, UR13, RZ, 0x2, P3 ;  /* 0x0000000da4687c11 */ /* 0x000fe200098f14ff */
[C---:B------:R-:W-:Y:S01]  /*4740*/  IMAD.SHL.U32 R164, R140.reuse, 0x80, RZ ;  /* 0x000000808ca47824 */ /* 0x040fe200078e00ff */
[----:B------:R-:W1:Y:S01]  /*4750*/  LDCU.64 UR12, c[0x0][0x390] ;  /* 0x00007200ff0c77ac */ /* 0x000e620008000a00 */
[----:B------:R-:W-:-:S04]  /*4760*/  LEA R140, P3, R140, UR16, 0x9 ;  /* 0x000000108c8c7c11 */ /* 0x000fc8000f8648ff */
[----:B------:R-:W-:Y:S01]  /*4770*/  LEA.HI.X R101, R164, UR17, RZ, 0x2, P3 ;  /* 0x00000011a4657c11 */ /* 0x000fe200098f14ff */
[C---:B------:R-:W-:Y:S01]  /*4780*/  IMAD.SHL.U32 R164, R137.reuse, 0x80, RZ ;  /* 0x0000008089a47824 */ /* 0x040fe200078e00ff */
[----:B0-----:R-:W-:Y:S01]  /*4790*/  LEA R137, P3, R137, UR28, 0x9 ;  /* 0x0000001c89897c11 */ /* 0x001fe2000f8648ff */
[----:B------:R-:W0:Y:S01]  /*47a0*/  LDCU.64 UR16, c[0x0][0x390] ;  /* 0x00007200ff1077ac */ /* 0x000e220008000a00 */
[----:B-----5:R-:W-:Y:S02]  /*47b0*/  SHF.R.U32.HI R41, RZ, 0x5, R36 ;  /* 0x00000005ff297819 */ /* 0x020fe40000011624 */
[----:B------:R-:W-:Y:S01]  /*47c0*/  LEA.HI.X R85, R164, UR29, RZ, 0x2, P3 ;  /* 0x0000001da4557c11 */ /* 0x000fe200098f14ff */
[C---:B------:R-:W-:Y:S01]  /*47d0*/  IMAD.SHL.U32 R164, R134.reuse, 0x80, RZ ;  /* 0x0000008086a47824 */ /* 0x040fe200078e00ff */
[----:B----4-:R-:W-:Y:S01]  /*47e0*/  LEA R134, P3, R134, UR36, 0x9 ;  /* 0x0000002486867c11 */ /* 0x010fe2000f8648ff */
[----:B------:R-:W4:Y:S01]  /*47f0*/  LDCU.64 UR28, c[0x0][0x390] ;  /* 0x00007200ff1c77ac */ /* 0x000f220008000a00 */
[----:B------:R-:W-:-:S02]  /*4800*/  SGXT.U32 R41, R41, 0x2 ;  /* 0x000000022929781a */ /* 0x000fc40000000000 */
[----:B------:R-:W-:Y:S01]  /*4810*/  LEA.HI.X R71, R164, UR37, RZ, 0x2, P3 ;  /* 0x00000025a4477c11 */ /* 0x000fe200098f14ff */
[C---:B------:R-:W-:Y:S01]  /*4820*/  IMAD.SHL.U32 R164, R133.reuse, 0x80, RZ ;  /* 0x0000008085a47824 */ /* 0x040fe200078e00ff */
[----:B-1----:R-:W-:Y:S01]  /*4830*/  LEA R84, P0, R133, UR12, 0x9 ;  /* 0x0000000c85547c11 */ /* 0x002fe2000f8048ff */
[----:B------:R-:W-:Y:S01]  /*4840*/  IMAD.SHL.U32 R133, R132, 0x80, RZ ;  /* 0x0000008084857824 */ /* 0x000fe200078e00ff */
[----:B------:R-:W-:Y:S01]  /*4850*/  SHF.R.U32.HI R42, RZ, 0x5, R37 ;  /* 0x00000005ff2a7819 */ /* 0x000fe20000011625 */
[----:B------:R-:W-:Y:S01]  /*4860*/  IMAD.SHL.U32 R132, R3, 0x80, RZ ;  /* 0x0000008003847824 */ /* 0x000fe200078e00ff */
[----:B------:R-:W-:Y:S02]  /*4870*/  LOP3.LUT R36, R36, 0x1f, RZ, 0xc0, !PT ;  /* 0x0000001f24247812 */ /* 0x000fe400078ec0ff */
[----:B------:R-:W-:Y:S02]  /*4880*/  LOP3.LUT R41, R41, 0xec, RZ, 0xfc, !PT ;  /* 0x000000ec29297812 */ /* 0x000fe400078efcff */
[----:B------:R-:W-:Y:S01]  /*4890*/  LEA.HI.X R86, R164, UR13, RZ, 0x2, P0 ;  /* 0x0000000da4567c11 */ /* 0x000fe200080f14ff */
[----:B------:R-:W-:Y:S01]  /*48a0*/  IMAD.SHL.U32 R164, R36, 0x4, RZ ;  /* 0x0000000424a47824 */ /* 0x000fe200078e00ff */
[----:B------:R-:W-:Y:S01]  /*48b0*/  SGXT.U32 R42, R42, 0x2 ;  /* 0x000000022a2a781a */ /* 0x000fe20000000000 */
[C---:B------:R-:W-:Y:S01]  /*48c0*/  IMAD.SHL.U32 R36, R41.reuse, 0x80, RZ ;  /* 0x0000008029247824 */ /* 0x040fe200078e00ff */
[----:B------:R-:W-:-:S02]  /*48d0*/  LEA R70, P0, R41, UR14, 0x9 ;  /* 0x0000000e29467c11 */ /* 0x000fc4000f8048ff */
[----:B------:R-:W-:Y:S02]  /*48e0*/  SHF.R.U32.HI R41, RZ, 0x5, R37 ;  /* 0x00000005ff297819 */ /* 0x000fe40000011625 */
[----:B------:R-:W-:Y:S02]  /*48f0*/  LOP3.LUT R42, R42, 0xf0, RZ, 0xfc, !PT ;  /* 0x000000f02a2a7812 */ /* 0x000fe400078efcff */
[----:B------:R-:W-:Y:S02]  /*4900*/  LOP3.LUT R37, R37, 0x60, RZ, 0xc0, !PT ;  /* 0x0000006025257812 */ /* 0x000fe400078ec0ff */
[----:B------:R-:W-:Y:S01]  /*4910*/  LEA.HI.X R78, R133, UR23, RZ, 0x2, P2 ;  /* 0x00000017854e7c11 */ /* 0x000fe200090f14ff */
[C---:B------:R-:W-:Y:S01]  /*4920*/  IMAD.SHL.U32 R133, R42.reuse, 0x80, RZ ;  /* 0x000000802a857824 */ /* 0x040fe200078e00ff */
[----:B0-----:R-:W-:Y:S01]  /*4930*/  LEA R82, P2, R42, UR16, 0x9 ;  /* 0x000000102a527c11 */ /* 0x001fe2000f8448ff */
[----:B------:R-:W-:Y:S01]  /*4940*/  IMAD.SHL.U32 R37, R37, 0x4, RZ ;  /* 0x0000000425257824 */ /* 0x000fe200078e00ff */
[----:B---3--:R-:W-:-:S02]  /*4950*/  LEA R74, P3, R3, UR10, 0x9 ;  /* 0x0000000a034a7c11 */ /* 0x008fc4000f8648ff */
[----:B------:R-:W-:Y:S01]  /*4960*/  SGXT.U32 R41, R41, 0x2 ;  /* 0x000000022929781a */ /* 0x000fe20000000000 */
[----:B------:R-:W-:Y:S01]  /*4970*/  IMAD.SHL.U32 R3, R37, 0x4, RZ ;  /* 0x0000000425037824 */ /* 0x000fe200078e00ff */
[----:B------:R-:W-:Y:S02]  /*4980*/  LEA.HI.X R37, R133, UR17, RZ, 0x2, P2 ;  /* 0x0000001185257c11 */ /* 0x000fe400090f14ff */
[----:B------:R-:W-:Y:S02]  /*4990*/  LOP3.LUT R41, R41, 0xf4, RZ, 0xfc, !PT ;  /* 0x000000f429297812 */ /* 0x000fe400078efcff */
[----:B------:R-:W-:Y:S01]  /*49a0*/  LEA.HI.X R76, R132, UR11, RZ, 0x2, P3 ;  /* 0x0000000b844c7c11 */ /* 0x000fe200098f14ff */
[----:B------:R0:W-:Y:S01]  /*49b0*/  STL [R1+0x4ec], R37 ;  /* 0x0004ec2501007387 */ /* 0x0001e20000100800 */
[C---:B------:R-:W-:Y:S01]  /*49c0*/  LEA R77, P3, R41.reuse, UR18, 0x9 ;  /* 0x00000012294d7c11 */ /* 0x040fe2000f8648ff */
[----:B------:R-:W-:Y:S01]  /*49d0*/  IMAD.SHL.U32 R132, R41, 0x80, RZ ;  /* 0x0000008029847824 */ /* 0x000fe200078e00ff */
[----:B------:R-:W-:Y:S01]  /*49e0*/  LEA.HI.X R69, R36, UR15, RZ, 0x2, P0 ;  /* 0x0000000f24457c11 */ /* 0x000fe200080f14ff */
[----:B------:R-:W1:Y:S01]  /*49f0*/  LDCU.64 UR10, c[0x0][0x390] ;  /* 0x00007200ff0a77ac */ /* 0x000e620008000a00 */
[----:B--2---:R-:W-:-:S02]  /*4a00*/  IADD3 R42, P4, P5, R164, UR30, R3 ;  /* 0x0000001ea42a7c10 */ /* 0x004fc4000fd9e003 */
[----:B------:R-:W-:Y:S02]  /*4a10*/  LEA.HI.X R36, R132, UR19, RZ, 0x2, P3 ;  /* 0x0000001384247c11 */ /* 0x000fe400098f14ff */
[----:B------:R-:W-:Y:S01]  /*4a20*/  LEA R133, P3, R147, UR4, 0x2 ;  /* 0x0000000493857c11 */ /* 0x000fe2000f8610ff */
[----:B0-----:R-:W0:Y:S01]  /*4a30*/  S2R R37, SR_TID.X ;  /* 0x0000000000257919 */ /* 0x001e220000002100 */
[----:B------:R-:W-:Y:S02]  /*4a40*/  LEA R3, P0, R149, UR8, 0x2 ;  /* 0x0000000895037c11 */ /* 0x000fe4000f8010ff */
[----:B------:R-:W-:Y:S01]  /*4a50*/  IADD3.X R43, PT, PT, RZ, UR31, RZ, P4, P5 ;  /* 0x0000001fff2b7c10 */ /* 0x000fe2000a7ea4ff */
[----:B------:R-:W-:Y:S01]  /*4a60*/  STL [R1+0x4e8], R36 ;  /* 0x0004e82401007387 */ /* 0x000fe20000100800 */
[----:B------:R-:W-:Y:S02]  /*4a70*/  LEA R132, P2, R148, UR6, 0x2 ;  /* 0x0000000694847c11 */ /* 0x000fe4000f8410ff */
[----:B------:R-:W-:Y:S01]  /*4a80*/  LEA.HI.X R147, R147, UR5, RZ, 0x2, P3 ;  /* 0x0000000593937c11 */ /* 0x000fe200098f14ff */
[----:B------:R2:W-:Y:S01]  /*4a90*/  STL.64 [R1+0x3d8], R42 ;  /* 0x0003d82a01007387 */ /* 0x0005e20000100a00 */
[----:B------:R-:W-:-:S02]  /*4aa0*/  LEA.HI.X R149, R149, UR9, RZ, 0x2, P0 ;  /* 0x0000000995957c11 */ /* 0x000fc400080f14ff */
[----:B------:R-:W-:Y:S02]  /*4ab0*/  LEA.HI.X R148, R148, UR7, RZ, 0x2, P2 ;  /* 0x0000000794947c11 */ /* 0x000fe400090f14ff */
[----:B------:R-:W-:-:S05]  /*4ac0*/  LOP3.LUT R41, R2, 0x70, RZ, 0x3c, !PT ;  /* 0x0000007002297812 */ /* 0x000fca00078e3cff */
[----:B------:R3:W-:Y:S01]  /*4ad0*/  STL [R1+0x304], R41 ;  /* 0x0003042901007387 */ /* 0x0007e20000100800 */
[----:B--2---:R-:W-:Y:S01]  /*4ae0*/  IMAD.MOV.U32 R43, RZ, RZ, R38 ;  /* 0x000000ffff2b7224 */ /* 0x004fe200078e0026 */
[C---:B------:R-:W-:Y:S02]  /*4af0*/  IADD3 R38, P6, PT, R164.reuse, R132, RZ ;  /* 0x00000084a4267210 */ /* 0x040fe40007fde0ff */
[----:B------:R-:W-:Y:S02]  /*4b00*/  IADD3 R42, P2, PT, R164, R39, RZ ;  /* 0x00000027a42a7210 */ /* 0x000fe40007f5e0ff */
[--C-:B0-----:R-:W-:Y:S02]  /*4b10*/  SHF.R.U32.HI R36, RZ, 0x5, R37.reuse ;  /* 0x00000005ff247819 */ /* 0x101fe40000011625 */
[----:B------:R-:W-:Y:S02]  /*4b20*/  SHF.R.U32.HI R37, RZ, 0x5, R37 ;  /* 0x00000005ff257819 */ /* 0x000fe40000011625 */
[----:B------:R-:W-:-:S02]  /*4b30*/  SGXT.U32 R36, R36, 0x2 ;  /* 0x000000022424781a */ /* 0x000fc40000000000 */
[----:B------:R-:W-:Y:S02]  /*4b40*/  SGXT.U32 R37, R37, 0x2 ;  /* 0x000000022525781a */ /* 0x000fe40000000000 */
[----:B------:R-:W-:Y:S02]  /*4b50*/  LOP3.LUT R36, R36, 0xfc, RZ, 0xfc, !PT ;  /* 0x000000fc24247812 */ /* 0x000fe400078efcff */
[----:B------:R-:W-:Y:S02]  /*4b60*/  LOP3.LUT R37, R37, 0xf8, RZ, 0xfc, !PT ;  /* 0x000000f825257812 */ /* 0x000fe400078efcff */
[----:B-1----:R-:W-:Y:S02]  /*4b70*/  LEA R68, P3, R36, UR10, 0x9 ;  /* 0x0000000a24447c11 */ /* 0x002fe4000f8648ff */
[----:B------:R-:W-:Y:S01]  /*4b80*/  IADD3 R36, P0, PT, R164, R3, RZ ;  /* 0x00000003a4247210 */ /* 0x000fe20007f1e0ff */
[----:B------:R-:W-:Y:S01]  /*4b90*/  IMAD.MOV.U32 R3, RZ, RZ, R40 ;  /* 0x000000ffff037224 */ /* 0x000fe200078e0028 */
[----:B----4-:R-:W-:-:S02]  /*4ba0*/  LEA R72, P4, R37, UR28, 0x9 ;  /* 0x0000001c25487c11 */ /* 0x010fc4000f8848ff */
[C---:B------:R-:W-:Y:S01]  /*4bb0*/  IADD3 R40, P5, PT, R164.reuse, R133, RZ ;  /* 0x00000085a4287210 */ /* 0x040fe20007fbe0ff */
[----:B------:R-:W-:Y:S01]  /*4bc0*/  IMAD.X R37, RZ, RZ, R149, P0 ;  /* 0x000000ffff257224 */ /* 0x000fe200000e0695 */
[C---:B------:R-:W-:Y:S01]  /*4bd0*/  IADD3 R132, P0, PT, R164.reuse, R151, RZ ;  /* 0x00000097a4847210 */ /* 0x040fe20007f1e0ff */
[----:B------:R-:W-:Y:S01]  /*4be0*/  IMAD.X R39, RZ, RZ, R148, P6 ;  /* 0x000000ffff277224 */ /* 0x000fe200030e0694 */
[C---:B------:R-:W-:Y:S01]  /*4bf0*/  IADD3 R44, P6, PT, R164.reuse, R44, RZ ;  /* 0x0000002ca42c7210 */ /* 0x040fe20007fde0ff */
[----:B------:R-:W-:Y:S01]  /*4c00*/  IMAD.MOV.U32 R151, RZ, RZ, R45 ;  /* 0x000000ffff977224 */ /* 0x000fe200078e002d */
[----:B------:R0:W-:Y:S01]  /*4c10*/  STL.64 [R1+0x3d0], R36 ;  /* 0x0003d02401007387 */ /* 0x0001e20000100a00 */
[----:B---3--:R-:W-:Y:S02]  /*4c20*/  IMAD.X R41, RZ, RZ, R147, P5 ;  /* 0x000000ffff297224 */ /* 0x008fe400028e0693 */
[----:B------:R-:W-:Y:S01]  /*4c30*/  IMAD.MOV.U32 R149, RZ, RZ, R47 ;  /* 0x000000ffff957224 */ /* 0x000fe200078e002f */
[----:B------:R-:W-:Y:S01]  /*4c40*/  IADD3 R46, P5, PT, R164, R46, RZ ;  /* 0x0000002ea42e7210 */ /* 0x000fe20007fbe0ff */
[----:B------:R-:W-:-:S02]  /*4c50*/  IMAD.X R43, RZ, RZ, R43, P2 ;  /* 0x000000ffff2b7224 */ /* 0x000fc400010e062b */
[----:B------:R-:W-:Y:S01]  /*4c60*/  IMAD.X R133, RZ, RZ, R151, P0 ;  /* 0x000000ffff857224 */ /* 0x000fe200000e0697 */
[----:B------:R-:W-:Y:S01]  /*4c70*/  IADD3 R148, P2, PT, R164, R149, RZ ;  /* 0x00000095a4947210 */ /* 0x000fe20007f5e0ff */
[----:B0-----:R-:W2:Y:S01]  /*4c80*/  LDL.LU.64 R36, [R1+0x910] ;  /* 0x0009100001247983 */ /* 0x001ea20000300a00 */
[----:B------:R-:W-:-:S03]  /*4c90*/  IMAD.X R45, RZ, RZ, R53, P6 ;  /* 0x000000ffff2d7224 */ /* 0x000fc600030e0635 */
[----:B------:R0:W-:Y:S01]  /*4ca0*/  STL.64 [R1+0x3c8], R38 ;  /* 0x0003c82601007387 */ /* 0x0001e20000100a00 */
[----:B------:R-:W-:Y:S02]  /*4cb0*/  IMAD.X R47, RZ, RZ, R55, P5 ;  /* 0x000000ffff2f7224 */ /* 0x000fe400028e0637 */
[----:B------:R-:W-:Y:S01]  /*4cc0*/  IMAD.X R149, RZ, RZ, R48, P2 ;  /* 0x000000ffff957224 */ /* 0x000fe200010e0630 */
[----:B0-----:R-:W3:Y:S04]  /*4cd0*/  LDL.LU.64 R38, [R1+0x908] ;  /* 0x0009080001267983 */ /* 0x001ee80000300a00 */
[----:B------:R0:W-:Y:S01]  /*4ce0*/  STL.64 [R1+0x3c0], R40 ;  /* 0x0003c02801007387 */ /* 0x0001e20000100a00 */
[C---:B------:R-:W-:Y:S02]  /*4cf0*/  IADD3 R52, P6, PT, R164.reuse, R52, RZ ;  /* 0x00000034a4347210 */ /* 0x040fe40007fde0ff */
[----:B------:R-:W-:Y:S01]  /*4d00*/  IADD3 R54, P5, PT, R164, R54, RZ ;  /* 0x00000036a4367210 */ /* 0x000fe20007fbe0ff */
[----:B0-----:R-:W4:Y:S04]  /*4d10*/  LDL.LU.64 R40, [R1+0x900] ;  /* 0x0009000001287983 */ /* 0x001f280000300a00 */
[----:B------:R0:W-:Y:S01]  /*4d20*/  STL.64 [R1+0x3b8], R42 ;  /* 0x0003b82a01007387 */ /* 0x0001e20000100a00 */
[----:B------:R-:W-:-:S03]  /*4d30*/  IMAD.X R53, RZ, RZ, R61, P6 ;  /* 0x000000ffff357224 */ /* 0x000fc600030e063d */
[----:B0-----:R-:W5:Y:S04]  /*4d40*/  LDL.LU.64 R42, [R1+0x8f8] ;  /* 0x0008f800012a7983 */ /* 0x001f680000300a00 */
[----:B------:R0:W-:Y:S04]  /*4d50*/  STL.64 [R1+0x3b0], R132 ;  /* 0x0003b08401007387 */ /* 0x0001e80000100a00 */
[----:B------:R1:W-:Y:S01]  /*4d60*/  STL.64 [R1+0x3a8], R44 ;  /* 0x0003a82c01007387 */ /* 0x0003e20000100a00 */
[----:B0-----:R-:W-:-:S03]  /*4d70*/  IADD3 R132, P0, PT, R164, R3, RZ ;  /* 0x00000003a4847210 */ /* 0x001fc60007f1e0ff */
[----:B-1----:R-:W2:Y:S02]  /*4d80*/  LDL.LU.64 R44, [R1+0x8f0] ;  /* 0x0008f000012c7983 */ /* 0x002ea40000300a00 */
[----:B------:R-:W-:Y:S02]  /*4d90*/  IMAD.X R133, RZ, RZ, R50, P0 ;  /* 0x000000ffff857224 */ /* 0x000fe400000e0632 */
[----:B------:R0:W-:Y:S01]  /*4da0*/  STL.64 [R1+0x3a0], R46 ;  /* 0x0003a02e01007387 */ /* 0x0001e20000100a00 */
[----:B------:R-:W-:-:S03]  /*4db0*/  IMAD.X R55, RZ, RZ, R63, P5 ;  /* 0x000000ffff377224 */ /* 0x000fc600028e063f */
[----:B0-----:R-:W2:Y:S04]  /*4dc0*/  LDL.LU.64 R46, [R1+0x8e8] ;  /* 0x0008e800012e7983 */ /* 0x001ea80000300a00 */
[----:B------:R-:W2:Y:S04]  /*4dd0*/  LDL.LU R48, [R1+0x8e4] ;  /* 0x0008e40001307983 */ /* 0x000ea80000300800 */
[----:B------:R0:W-:Y:S01]  /*4de0*/  STL.64 [R1+0x398], R148 ;  /* 0x0003989401007387 */ /* 0x0001e20000100a00 */
[C---:B------:R-:W-:Y:S02]  /*4df0*/  IADD3 R60, P6, PT, R164.reuse, R60, RZ ;  /* 0x0000003ca43c7210 */ /* 0x040fe40007fde0ff */
[----:B0-----:R-:W-:-:S02]  /*4e00*/  IADD3 R148, P2, PT, R164, R49, RZ ;  /* 0x00000031a4947210 */ /* 0x001fc40007f5e0ff */
[----:B------:R-:W2:Y:S04]  /*4e10*/  LDL.LU R49, [R1+0x8e0] ;  /* 0x0008e00001317983 */ /* 0x000ea80000300800 */
[----:B------:R-:W2:Y:S01]  /*4e20*/  LDL.LU R50, [R1+0x8dc] ;  /* 0x0008dc0001327983 */ /* 0x000ea20000300800 */
[----:B------:R-:W-:-:S03]  /*4e30*/  IMAD.X R149, RZ, RZ, R56, P2 ;  /* 0x000000ffff957224 */ /* 0x000fc600010e0638 */
[----:B------:R0:W-:Y:S01]  /*4e40*/  STL.64 [R1+0x390], R132 ;  /* 0x0003908401007387 */ /* 0x0001e20000100a00 */
[C---:B------:R-:W-:Y:S01]  /*4e50*/  IADD3 R62, P5, PT, R164.reuse, R62, RZ ;  /* 0x0000003ea43e7210 */ /* 0x040fe20007fbe0ff */
[----:B------:R-:W-:Y:S01]  /*4e60*/  IMAD.X R61, RZ, RZ, R99, P6 ;  /* 0x000000ffff3d7224 */ /* 0x000fe200030e0663 */
[----:B0-----:R-:W-:Y:S02]  /*4e70*/  IADD3 R132, P0, PT, R164, R51, RZ ;  /* 0x00000033a4847210 */ /* 0x001fe40007f1e0ff */
[----:B------:R-:W2:Y:S04]  /*4e80*/  LDL.LU R51, [R1+0x8d8] ;  /* 0x0008d80001337983 */ /* 0x000ea80000300800 */
[----:B------:R0:W-:Y:S01]  /*4e90*/  STL.64 [R1+0x388], R52 ;  /* 0x0003883401007387 */ /* 0x0001e20000100a00 */
[----:B------:R-:W-:-:S02]  /*4ea0*/  IMAD.X R133, RZ, RZ, R58, P0 ;  /* 0x000000ffff857224 */ /* 0x000fc400000e063a */
[----:B------:R-:W-:Y:S01]  /*4eb0*/  IMAD.X R63, RZ, RZ, R97, P5 ;  /* 0x000000ffff3f7224 */ /* 0x000fe200028e0661 */
[----:B0-----:R-:W2:Y:S04]  /*4ec0*/  LDL.LU.64 R52, [R1+0x8d0] ;  /* 0x0008d00001347983 */ /* 0x001ea80000300a00 */
[----:B------:R0:W-:Y:S01]  /*4ed0*/  STL.64 [R1+0x380], R54 ;  /* 0x0003803601007387 */ /* 0x0001e20000100a00 */
[----:B------:R-:W-:-:S03]  /*4ee0*/  IADD3 R98, P6, PT, R164, R98, RZ ;  /* 0x00000062a4627210 */ /* 0x000fc60007fde0ff */
        /* <DEDUP_REMOVED lines=9> */
[----:B------:R-:W-:Y:S01]  /*4f80*/  IMAD.X R99, RZ, RZ, R131, P6 ;  /* 0x000000ffff637224 */ /* 0x000fe200030e0683 */
[C---:B0-----:R-:W-:Y:S02]  /*4f90*/  IADD3 R132, P0, PT, R164.reuse, R59, RZ ;  /* 0x0000003ba4847210 */ /* 0x041fe40007f1e0ff */
[----:B------:R-:W2:Y:S04]  /*4fa0*/  LDL.LU R59, [R1+0x8b8] ;  /* 0x0008b800013b7983 */ /* 0x000ea80000300800 */
[----:B------:R0:W-:Y:S01]  /*4fb0*/  STL.64 [R1+0x368], R60 ;  /* 0x0003683c01007387 */ /* 0x0001e20000100a00 */
[----:B------:R-:W-:Y:S02]  /*4fc0*/  IMAD.X R133, RZ, RZ, R66, P0 ;  /* 0x000000ffff857224 */ /* 0x000fe400000e0642 */
[----:B------:R-:W-:Y:S01]  /*4fd0*/  IMAD.X R97, RZ, RZ, R129, P5 ;  /* 0x000000ffff617224 */ /* 0x000fe200028e0681 */
[----:B0-----:R-:W2:Y:S04]  /*4fe0*/  LDL.LU.64 R60, [R1+0x8b0] ;  /* 0x0008b000013c7983 */ /* 0x001ea80000300a00 */
[----:B------:R0:W-:Y:S04]  /*4ff0*/  STL.64 [R1+0x360], R62 ;  /* 0x0003603e01007387 */ /* 0x0001e80000100a00 */
[----:B0-----:R-:W2:Y:S04]  /*5000*/  LDL.LU.64 R62, [R1+0x8a8] ;  /* 0x0008a800013e7983 */ /* 0x001ea80000300a00 */
[----:B------:R-:W2:Y:S04]  /*5010*/  LDL.LU R64, [R1+0x8a4] ;  /* 0x0008a40001407983 */ /* 0x000ea80000300800 */
[----:B------:R0:W-:Y:S02]  /*5020*/  STL.64 [R1+0x358], R148 ;  /* 0x0003589401007387 */ /* 0x0001e40000100a00 */
[----:B0-----:R-:W-:-:S02]  /*5030*/  IADD3 R148, P2, PT, R164, R65, RZ ;  /* 0x00000041a4947210 */ /* 0x001fc40007f5e0ff */
[----:B------:R-:W2:Y:S04]  /*5040*/  LDL.LU R65, [R1+0x8a0] ;  /* 0x0008a00001417983 */ /* 0x000ea80000300800 */
[----:B------:R-:W2:Y:S04]  /*5050*/  LDL.LU R66, [R1+0x89c] ;  /* 0x00089c0001427983 */ /* 0x000ea80000300800 */
[----:B------:R0:W-:Y:S02]  /*5060*/  STL.64 [R1+0x350], R132 ;  /* 0x0003508401007387 */ /* 0x0001e40000100a00 */
[----:B0-----:R-:W-:-:S02]  /*5070*/  IADD3 R132, P0, PT, R164, R0, RZ ;  /* 0x00000000a4847210 */ /* 0x001fc40007f1e0ff */
[----:B------:R-:W2:Y:S04]  /*5080*/  LDL.LU R0, [R1+0x898] ;  /* 0x0008980001007983 */ /* 0x000ea80000300800 */
[----:B------:R0:W-:Y:S04]  /*5090*/  STL.64 [R1+0x348], R98 ;  /* 0x0003486201007387 */ /* 0x0001e80000100a00 */
[----:B0-----:R-:W2:Y:S01]  /*50a0*/  LDL.LU.64 R98, [R1+0x890] ;  /* 0x0008900001627983 */ /* 0x001ea20000300a00 */
[----:B------:R-:W-:-:S03]  /*50b0*/  IADD3 R130, P6, PT, R164, R130, RZ ;  /* 0x00000082a4827210 */ /* 0x000fc60007fde0ff */
[----:B------:R0:W-:Y:S04]  /*50c0*/  STL.64 [R1+0x340], R96 ;  /* 0x0003406001007387 */ /* 0x0001e80000100a00 */
[----:B0-----:R-:W2:Y:S01]  /*50d0*/  LDL.LU.64 R96, [R1+0x888] ;  /* 0x0008880001607983 */ /* 0x001ea20000300a00 */
[C---:B------:R-:W-:Y:S01]  /*50e0*/  IADD3 R128, P5, PT, R164.reuse, R128, RZ ;  /* 0x00000080a4807210 */ /* 0x040fe20007fbe0ff */
[----:B------:R-:W-:Y:S01]  /*50f0*/  IMAD.X R149, RZ, RZ, R95, P2 ;  /* 0x000000ffff957224 */ /* 0x000fe200010e065f */
[C---:B------:R-:W-:Y:S01]  /*5100*/  IADD3 R94, P2, PT, R164.reuse, R94, RZ ;  /* 0x0000005ea45e7210 */ /* 0x040fe20007f5e0ff */
[----:B------:R-:W-:Y:S01]  /*5110*/  IMAD.X R131, RZ, RZ, R91, P6 ;  /* 0x000000ffff837224 */ /* 0x000fe200030e065b */
[C---:B------:R-:W-:Y:S01]  /*5120*/  IADD3 R90, P6, PT, R164.reuse, R90, RZ ;  /* 0x0000005aa45a7210 */ /* 0x040fe20007fde0ff */
[----:B------:R-:W-:Y:S01]  /*5130*/  IMAD.X R133, RZ, RZ, R127, P0 ;  /* 0x000000ffff857224 */ /* 0x000fe200000e067f */
[C---:B------:R-:W-:Y:S01]  /*5140*/  IADD3 R126, P0, PT, R164.reuse, R126, RZ ;  /* 0x0000007ea47e7210 */ /* 0x040fe20007f1e0ff */
[----:B------:R-:W-:Y:S01]  /*5150*/  IMAD.X R129, RZ, RZ, R89, P5 ;  /* 0x000000ffff817224 */ /* 0x000fe200028e0659 */
[----:B------:R-:W-:Y:S01]  /*5160*/  IADD3 R88, P5, PT, R164, R88, RZ ;  /* 0x00000058a4587210 */ /* 0x000fe20007fbe0ff */
[----:B------:R-:W-:Y:S01]  /*5170*/  IMAD.X R95, RZ, RZ, R125, P2 ;  /* 0x000000ffff5f7224 */ /* 0x000fe200010e067d */
[----:B------:R-:W-:Y:S01]  /*5180*/  STL.64 [R1+0x338], R148 ;  /* 0x0003389401007387 */ /* 0x000fe20000100a00 */
[----:B------:R-:W-:Y:S01]  /*5190*/  IMAD.X R91, RZ, RZ, R124, P6 ;  /* 0x000000ffff5b7224 */ /* 0x000fe200030e067c */
[----:B------:R-:W-:Y:S01]  /*51a0*/  LOP3.LUT R147, R2, 0x70, RZ, 0x3c, !PT ;  /* 0x0000007002937812 */ /* 0x000fe200078e3cff */
[----:B------:R-:W-:Y:S01]  /*51b0*/  IMAD.X R127, RZ, RZ, R93, P0 ;  /* 0x000000ffff7f7224 */ /* 0x000fe200000e065d */
[----:B------:R-:W-:Y:S01]  /*51c0*/  STL.64 [R1+0x330], R132 ;  /* 0x0003308401007387 */ /* 0x000fe20000100a00 */
[----:B------:R-:W-:Y:S01]  /*51d0*/  IMAD.X R89, RZ, RZ, R123, P5 ;  /* 0x000000ffff597224 */ /* 0x000fe200028e067b */
[----:B------:R-:W-:-:S02]  /*51e0*/  IADD3 R92, P0, PT, R164, R92, RZ ;  /* 0x0000005ca45c7210 */ /* 0x000fc40007f1e0ff */
[----:B------:R-:W-:Y:S03]  /*51f0*/  STL.64 [R1+0x328], R130 ;  /* 0x0003288201007387 */ /* 0x000fe60000100a00 */
[----:B------:R-:W-:Y:S01]  /*5200*/  IMAD.X R93, RZ, RZ, R121, P0 ;  /* 0x000000ffff5d7224 */ /* 0x000fe200000e0679 */
[----:B------:R0:W-:Y:S04]  /*5210*/  STL.64 [R1+0x318], R94 ;  /* 0x0003185e01007387 */ /* 0x0001e80000100a00 */
[----:B------:R-:W-:Y:S04]  /*5220*/  STL.64 [R1+0x320], R128 ;  /* 0x0003208001007387 */ /* 0x000fe80000100a00 */
[----:B------:R1:W-:Y:S01]  /*5230*/  STL.64 [R1+0x408], R90 ;  /* 0x0004085a01007387 */ /* 0x0003e20000100a00 */
[----:B0-----:R-:W-:-:S03]  /*5240*/  IADD3 R94, P2, PT, R164, R165, RZ ;  /* 0x000000a5a45e7210 */ /* 0x001fc60007f5e0ff */
[----:B------:R-:W-:Y:S04]  /*5250*/  STL.64 [R1+0x410], R126 ;  /* 0x0004107e01007387 */ /* 0x000fe80000100a00 */
[----:B------:R0:W-:Y:S01]  /*5260*/  STL.64 [R1+0x400], R88 ;  /* 0x0004005801007387 */ /* 0x0001e20000100a00 */
[----:B------:R-:W-:Y:S01]  /*5270*/  IMAD.X R95, RZ, RZ, R122, P2 ;  /* 0x000000ffff5f7224 */ /* 0x000fe200010e067a */
[----:B-1----:R-:W-:-:S04]  /*5280*/  IADD3 R90, P6, PT, R164, R163, RZ ;  /* 0x000000a3a45a7210 */ /* 0x002fc80007fde0ff */
[----:B------:R1:W-:Y:S01]  /*5290*/  STL.64 [R1+0x3f8], R94 ;  /* 0x0003f85e01007387 */ /* 0x0003e20000100a00 */
[----:B------:R-:W-:-:S03]  /*52a0*/  IMAD.X R91, RZ, RZ, R120, P6 ;  /* 0x000000ffff5b7224 */ /* 0x000fc600030e0678 */
[----:B------:R3:W-:Y:S01]  /*52b0*/  STL.64 [R1+0x448], R92 ;  /* 0x0004485c01007387 */ /* 0x0007e20000100a00 */
[----:B0-----:R-:W-:-:S03]  /*52c0*/  IADD3 R88, P5, PT, R164, R162, RZ ;  /* 0x000000a2a4587210 */ /* 0x001fc60007fbe0ff */
[----:B------:R0:W-:Y:S02]  /*52d0*/  STL.64 [R1+0x440], R90 ;  /* 0x0004405a01007387 */ /* 0x0001e40000100a00 */
[----:B------:R-:W-:Y:S01]  /*52e0*/  IMAD.X R89, RZ, RZ, R119, P5 ;  /* 0x000000ffff597224 */ /* 0x000fe200028e0677 */
[C---:B-1----:R-:W-:Y:S02]  /*52f0*/  IADD3 R94, P2, PT, R164.reuse, R161, RZ ;  /* 0x000000a1a45e7210 */ /* 0x042fe40007f5e0ff */
[C---:B---3--:R-:W-:Y:S02]  /*5300*/  IADD3 R92, P0, PT, R164.reuse, R160, RZ ;  /* 0x000000a0a45c7210 */ /* 0x048fe40007f1e0ff */
[----:B------:R1:W-:Y:S01]  /*5310*/  STL.64 [R1+0x438], R88 ;  /* 0x0004385801007387 */ /* 0x0003e20000100a00 */
[----:B------:R-:W-:Y:S01]  /*5320*/  IMAD.X R95, RZ, RZ, R118, P2 ;  /* 0x000000ffff5f7224 */ /* 0x000fe200010e0676 */
[----:B0-----:R-:W-:Y:S01]  /*5330*/  IADD3 R90, P6, PT, R164, R159, RZ ;  /* 0x0000009fa45a7210 */ /* 0x001fe20007fde0ff */
[----:B------:R-:W-:-:S03]  /*5340*/  IMAD.X R93, RZ, RZ, R117, P0 ;  /* 0x000000ffff5d7224 */ /* 0x000fc600000e0675 */
[----:B------:R0:W-:Y:S01]  /*5350*/  STL.64 [R1+0x430], R94 ;  /* 0x0004305e01007387 */ /* 0x0001e20000100a00 */
[----:B------:R-:W-:-:S03]  /*5360*/  IMAD.X R91, RZ, RZ, R116, P6 ;  /* 0x000000ffff5b7224 */ /* 0x000fc600030e0674 */
[----:B------:R3:W-:Y:S01]  /*5370*/  STL.64 [R1+0x480], R92 ;  /* 0x0004805c01007387 */ /* 0x0007e20000100a00 */
[----:B-1----:R-:W-:-:S03]  /*5380*/  IADD3 R88, P5, PT, R164, R158, RZ ;  /* 0x0000009ea4587210 */ /* 0x002fc60007fbe0ff */
[----:B------:R1:W-:Y:S02]  /*5390*/  STL.64 [R1+0x478], R90 ;  /* 0x0004785a01007387 */ /* 0x0003e40000100a00 */
[----:B------:R-:W-:Y:S01]  /*53a0*/  IMAD.X R89, RZ, RZ, R115, P5 ;  /* 0x000000ffff597224 */ /* 0x000fe200028e0673 */
[C---:B0-----:R-:W-:Y:S02]  /*53b0*/  IADD3 R94, P2, PT, R164.reuse, R157, RZ ;  /* 0x0000009da45e7210 */ /* 0x041fe40007f5e0ff */
[C---:B---3--:R-:W-:Y:S02]  /*53c0*/  IADD3 R92, P0, PT, R164.reuse, R156, RZ ;  /* 0x0000009ca45c7210 */ /* 0x048fe40007f1e0ff */
[----:B------:R0:W-:Y:S01]  /*53d0*/  STL.64 [R1+0x470], R88 ;  /* 0x0004705801007387 */ /* 0x0001e20000100a00 */
[----:B------:R-:W-:Y:S01]  /*53e0*/  IMAD.X R95, RZ, RZ, R114, P2 ;  /* 0x000000ffff5f7224 */ /* 0x000fe200010e0672 */
[----:B-1----:R-:W-:Y:S01]  /*53f0*/  IADD3 R90, P6, PT, R164, R155, RZ ;  /* 0x0000009ba45a7210 */ /* 0x002fe20007fde0ff */
[----:B------:R-:W-:-:S03]  /*5400*/  IMAD.X R93, RZ, RZ, R113, P0 ;  /* 0x000000ffff5d7224 */ /* 0x000fc600000e0671 */
        /* <DEDUP_REMOVED lines=46> */
[C---:B------:R-:W-:Y:S02]  /*56f0*/  IADD3 R84, P2, PT, R164.reuse, R84, RZ ;  /* 0x00000054a4547210 */ /* 0x040fe40007f5e0ff */
[C---:B-1----:R-:W-:Y:S01]  /*5700*/  IADD3 R90, P6, PT, R164.reuse, R135, RZ ;  /* 0x00000087a45a7210 */ /* 0x042fe20007fde0ff */
[----:B------:R-:W-:Y:S01]  /*5710*/  IMAD.X R93, RZ, RZ, R81, P0 ;  /* 0x000000ffff5d7224 */ /* 0x000fe200000e0651 */
[C---:B------:R-:W-:Y:S01]  /*5720*/  IADD3 R80, P0, PT, R164.reuse, R80, RZ ;  /* 0x00000050a4507210 */ /* 0x040fe20007f1e0ff */
[----:B------:R-:W-:Y:S01]  /*5730*/  IMAD.X R85, RZ, RZ, R86, P2 ;  /* 0x000000ffff557224 */ /* 0x000fe200010e0656 */
[----:B------:R-:W-:Y:S01]  /*5740*/  STL.64 [R1+0x428], R94 ;  /* 0x0004285e01007387 */ /* 0x000fe20000100a00 */
[----:B------:R-:W-:Y:S01]  /*5750*/  IMAD.X R91, RZ, RZ, R75, P6 ;  /* 0x000000ffff5b7224 */ /* 0x000fe200030e064b */
[C---:B------:R-:W-:Y:S01]  /*5760*/  IADD3 R74, P6, PT, R164.reuse, R74, RZ ;  /* 0x0000004aa44a7210 */ /* 0x040fe20007fde0ff */
[----:B------:R-:W-:Y:S01]  /*5770*/  IMAD.X R81, RZ, RZ, R78, P0 ;  /* 0x000000ffff517224 */ /* 0x000fe200000e064e */
[C---:B0-----:R-:W-:Y:S01]  /*5780*/  IADD3 R88, P5, PT, R164.reuse, R134, RZ ;  /* 0x00000086a4587210 */ /* 0x041fe20007fbe0ff */
[----:B------:R-:W-:Y:S01]  /*5790*/  STL.64 [R1+0x420], R92 ;  /* 0x0004205c01007387 */ /* 0x000fe20000100a00 */
[C---:B------:R-:W-:Y:S01]  /*57a0*/  IADD3 R82, P2, PT, R164.reuse, R82, RZ ;  /* 0x00000052a4527210 */ /* 0x040fe20007f5e0ff */
[----:B------:R-:W-:Y:S01]  /*57b0*/  IMAD.X R75, RZ, RZ, R76, P6 ;  /* 0x000000ffff4b7224 */ /* 0x000fe200030e064c */
[C---:B------:R-:W-:Y:S01]  /*57c0*/  IADD3 R78, P0, PT, R164.reuse, R77, RZ ;  /* 0x0000004da44e7210 */ /* 0x040fe20007f1e0ff */
[----:B------:R-:W-:Y:S01]  /*57d0*/  IMAD.X R89, RZ, RZ, R71, P5 ;  /* 0x000000ffff597224 */ /* 0x000fe200028e0647 */
[C---:B------:R-:W-:Y:S01]  /*57e0*/  IADD3 R70, P5, PT, R164.reuse, R70, RZ ;  /* 0x00000046a4467210 */ /* 0x040fe20007fbe0ff */
[----:B------:R-:W-:Y:S01]  /*57f0*/  STL.64 [R1+0x418], R90 ;  /* 0x0004185a01007387 */ /* 0x000fe20000100a00 */
[----:B------:R-:W-:-:S03]  /*5800*/  IADD3 R72, P6, PT, R164, R72, RZ ;  /* 0x00000048a4487210 */ /* 0x000fc60007fde0ff */
[----:B------:R-:W-:Y:S01]  /*5810*/  STL.64 [R1+0x3f0], R88 ;  /* 0x0003f05801007387 */ /* 0x000fe20000100a00 */
[----:B------:R-:W-:Y:S01]  /*5820*/  IMAD.X R71, RZ, RZ, R69, P5 ;  /* 0x000000ffff477224 */ /* 0x000fe200028e0645 */
[----:B------:R-:W-:Y:S02]  /*5830*/  IADD3 R164, P5, PT, R164, R68, RZ ;  /* 0x00000044a4a47210 */ /* 0x000fe40007fbe0ff */
[----:B------:R-:W-:Y:S04]  /*5840*/  STL.64 [R1+0x3e8], R84 ;  /* 0x0003e85401007387 */ /* 0x000fe80000100a00 */
[----:B------:R-:W-:Y:S04]  /*5850*/  STL [R1+0x300], R82 ;  /* 0x0003005201007387 */ /* 0x000fe80000100800 */
[----:B------:R-:W-:Y:S04]  /*5860*/  STL.64 [R1+0x3e0], R80 ;  /* 0x0003e05001007387 */ /* 0x000fe80000100a00 */
[----:B------:R-:W-:Y:S04]  /*5870*/  STL [R1+0x2f8], R78 ;  /* 0x0002f84e01007387 */ /* 0x000fe80000100800 */
[----:B------:R-:W-:Y:S04]  /*5880*/  STL.64 [R1+0x310], R74 ;  /* 0x0003104a01007387 */ /* 0x000fe80000100a00 */
[----:B------:R-:W-:Y:S04]  /*5890*/  STL [R1+0x2f0], R72 ;  /* 0x0002f04801007387 */ /* 0x000fe80000100800 */
[----:B------:R-:W-:Y:S04]  /*58a0*/  STL [R1+0x508], R164 ;  /* 0x000508a401007387 */ /* 0x000fe80000100800 */
[----:B------:R-:W-:Y:S04]  /*58b0*/  STL.64 [R1+0x308], R70 ;  /* 0x0003084601007387 */ /* 0x000fe80000100a00 */
[----:B------:R-:W3:Y:S04]  /*58c0*/  LDL.LU.64 R130, [R1+0x880] ;  /* 0x0008800001827983 */ /* 0x000ee80000300a00 */
[----:B------:R-:W4:Y:S04]  /*58d0*/  LDL.LU.64 R128, [R1+0x878] ;  /* 0x0008780001807983 */ /* 0x000f280000300a00 */
[----:B------:R-:W5:Y:S04]  /*58e0*/  LDL.LU.64 R126, [R1+0x870] ;  /* 0x00087000017e7983 */ /* 0x000f680000300a00 */
        /* <DEDUP_REMOVED lines=13> */
[----:B--2---:R0:W-:Y:S01]  /*59c0*/  STS.128 [R147+UR21], R96 ;  /* 0x0000006093007988 */ /* 0x0041e20008000c15 */
[----:B------:R-:W-:Y:S06]  /*59d0*/  BAR.SYNC.DEFER_BLOCKING 0x0 ;  /* 0x0000000000007b1d */ /* 0x000fec0000010000 */
[----:B0-----:R-:W2:Y:S04]  /*59e0*/  LDL.LU.64 R98, [R1+0x800] ;  /* 0x0008000001627983 */ /* 0x001ea80000300a00 */
[----:B------:R-:W2:Y:S04]  /*59f0*/  LDL.LU.64 R96, [R1+0x7f8] ;  /* 0x0007f80001607983 */ /* 0x000ea80000300a00 */
[----:B------:R-:W2:Y:S04]  /*5a00*/  LDL.LU.64 R94, [R1+0x7f0] ;  /* 0x0007f000015e7983 */ /* 0x000ea80000300a00 */
[----:B------:R-:W2:Y:S04]  /*5a10*/  LDL.LU.64 R92, [R1+0x7e8] ;  /* 0x0007e800015c7983 */ /* 0x000ea80000300a00 */
[----:B------:R-:W2:Y:S04]  /*5a20*/  LDL.LU.64 R90, [R1+0x7e0] ;  /* 0x0007e000015a7983 */ /* 0x000ea80000300a00 */
[----:B------:R-:W2:Y:S04]  /*5a30*/  LDL.LU.64 R88, [R1+0x7d8] ;  /* 0x0007d80001587983 */ /* 0x000ea80000300a00 */
[----:B------:R-:W0:Y:S04]  /*5a40*/  LDSM.16.M88.4 R136, [R0] ;  /* 0x000000000088783b */ /* 0x000e280000000200 */
[----:B------:R-:W2:Y:S04]  /*5a50*/  LDL.LU.64 R86, [R1+0x7d0] ;  /* 0x0007d00001567983 */ /* 0x000ea80000300a00 */
[----:B------:R-:W2:Y:S04]  /*5a60*/  LDL.LU.64 R84, [R1+0x7c8] ;  /* 0x0007c80001547983 */ /* 0x000ea80000300a00 */
[----:B------:R-:W1:Y:S04]  /*5a70*/  LDSM.16.M88.4 R132, [R0+0x100] ;  /* 0x000100000084783b */ /* 0x000e680000000200 */
[----:B------:R-:W2:Y:S04]  /*5a80*/  LDL.LU.64 R82, [R1+0x7c0] ;  /* 0x0007c00001527983 */ /* 0x000ea80000300a00 */
[----:B------:R-:W2:Y:S04]  /*5a90*/  LDL.LU.64 R80, [R1+0x7b8] ;  /* 0x0007b80001507983 */ /* 0x000ea80000300a00 */
[----:B------:R-:W2:Y:S04]  /*5aa0*/  LDL.LU.64 R78, [R1+0x7b0] ;  /* 0x0007b000014e7983 */ /* 0x000ea80000300a00 */
[----:B------:R-:W2:Y:S04]  /*5ab0*/  LDL.LU.64 R76, [R1+0x7a8] ;  /* 0x0007a800014c7983 */ /* 0x000ea80000300a00 */
[----:B------:R-:W2:Y:S04]  /*5ac0*/  LDL.LU.64 R74, [R1+0x7a0] ;  /* 0x0007a000014a7983 */ /* 0x000ea80000300a00 */
[----:B------:R-:W2:Y:S04]  /*5ad0*/  LDL.LU.64 R72, [R1+0x798] ;  /* 0x0007980001487983 */ /* 0x000ea80000300a00 */
[----:B------:R-:W2:Y:S04]  /*5ae0*/  LDL.LU.64 R70, [R1+0x790] ;  /* 0x0007900001467983 */ /* 0x000ea80000300a00 */
[----:B------:R-:W2:Y:S04]  /*5af0*/  LDL.LU.64 R68, [R1+0x788] ;  /* 0x0007880001447983 */ /* 0x000ea80000300a00 */
[----:B------:R-:W1:Y:S04]  /*5b00*/  LDSM.16.M88.4 R140, [R0+0x200] ;  /* 0x00020000008c783b */ /* 0x000e680000000200 */
[----:B0-----:R-:W-:Y:S04]  /*5b10*/  STL.64 [R1+0x2e0], R136 ;  /* 0x0002e08801007387 */ /* 0x001fe80000100a00 */
[----:B------:R-:W-:Y:S04]  /*5b20*/  STL.64 [R1+0x2e8], R138 ;  /* 0x0002e88a01007387 */ /* 0x000fe80000100a00 */
[----:B------:R-:W0:Y:S04]  /*5b30*/  LDSM.16.M88.4 R136, [R0+0x300] ;  /* 0x000300000088783b */ /* 0x000e280000000200 */
[----:B-1----:R-:W-:Y:S04]  /*5b40*/  STL.64 [R1+0x2d0], R132 ;  /* 0x0002d08401007387 */ /* 0x002fe80000100a00 */
[----:B------:R-:W-:Y:S04]  /*5b50*/  STL.64 [R1+0x2d8], R134 ;  /* 0x0002d88601007387 */ /* 0x000fe80000100a00 */
[----:B------:R-:W1:Y:S04]  /*5b60*/  LDSM.16.M88.4 R132, [R0+0x400] ;  /* 0x000400000084783b */ /* 0x000e680000000200 */
[----:B------:R-:W-:Y:S04]  /*5b70*/  STL.64 [R1+0x2c0], R140 ;  /* 0x0002c08c01007387 */ /* 0x000fe80000100a00 */
[----:B------:R-:W-:Y:S04]  /*5b80*/  STL.64 [R1+0x2c8], R142 ;  /* 0x0002c88e01007387 */ /* 0x000fe80000100a00 */
[----:B------:R-:W1:Y:S04]  /*5b90*/  LDSM.16.M88.4 R140, [R0+0x500] ;  /* 0x00050000008c783b */ /* 0x000e680000000200 */
[----:B0-----:R-:W-:Y:S04]  /*5ba0*/  STL.64 [R1+0x2b0], R136 ;  /* 0x0002b08801007387 */ /* 0x001fe80000100a00 */
[----:B------:R-:W-:Y:S04]  /*5bb0*/  STL.64 [R1+0x2b8], R138 ;  /* 0x0002b88a01007387 */ /* 0x000fe80000100a00 */
[----:B------:R-:W0:Y:S04]  /*5bc0*/  LDSM.16.M88.4 R136, [R0+0x600] ;  /* 0x000600000088783b */ /* 0x000e280000000200 */
[----:B-1----:R-:W-:Y:S04]  /*5bd0*/  STL.64 [R1+0x2a0], R132 ;  /* 0x0002a08401007387 */ /* 0x002fe80000100a00 */
[----:B------:R-:W-:Y:S04]  /*5be0*/  STL.64 [R1+0x2a8], R134 ;  /* 0x0002a88601007387 */ /* 0x000fe80000100a00 */
[----:B------:R-:W1:Y:S01]  /*5bf0*/  LDSM.16.M88.4 R132, [R0+0x700] ;  /* 0x000700000084783b */ /* 0x000e620000000200 */
[----:B------:R-:W-:Y:S06]  /*5c00*/  BAR.SYNC.DEFER_BLOCKING 0x0 ;  /* 0x0000000000007b1d */ /* 0x000fec0000010000 */
[----:B------:R-:W-:Y:S04]  /*5c10*/  STL.64 [R1+0x290], R140 ;  /* 0x0002908c01007387 */ /* 0x000fe80000100a00 */
[----:B------:R-:W-:Y:S04]  /*5c20*/  STL.64 [R1+0x298], R142 ;  /* 0x0002988e01007387 */ /* 0x000fe80000100a00 */
[----:B0-----:R-:W-:Y:S04]  /*5c30*/  STL.64 [R1+0x280], R136 ;  /* 0x0002808801007387 */ /* 0x001fe80000100a00 */
[----:B------:R-:W-:Y:S04]  /*5c40*/  STL.64 [R1+0x288], R138 ;  /* 0x0002888a01007387 */ /* 0x000fe80000100a00 */
[----:B-1----:R-:W-:Y:S04]  /*5c50*/  STL.64 [R1+0x270], R132 ;  /* 0x0002708401007387 */ /* 0x002fe80000100a00 */
[----:B------:R-:W-:Y:S04]  /*5c60*/  STL.64 [R1+0x278], R134 ;  /* 0x0002788601007387 */ /* 0x000fe80000100a00 */
[----:B---3--:R-:W-:Y:S04]  /*5c70*/  STL.64 [R1+0x780], R130 ;  /* 0x0007808201007387 */ /* 0x008fe80000100a00 */
[----:B----4-:R-:W-:Y:S04]  /*5c80*/  STL.64 [R1+0x778], R128 ;  /* 0x0007788001007387 */ /* 0x010fe80000100a00 */
[----:B-----5:R-:W-:Y:S04]  /*5c90*/  STL.64 [R1+0x770], R126 ;  /* 0x0007707e01007387 */ /* 0x020fe80000100a00 */
        /* <DEDUP_REMOVED lines=13> */
[----:B0-----:R-:W3:Y:S04]  /*5d70*/  LDL.LU R100, [R1+0x178] ;  /* 0x0001780001647983 */ /* 0x001ee80000300800 */
[----:B------:R-:W3:Y:S04]  /*5d80*/  LDL.LU R101, [R1+0x17c] ;  /* 0x00017c0001657983 */ /* 0x000ee80000300800 */
[----:B------:R-:W3:Y:S04]  /*5d90*/  LDL.LU R102, [R1+0x180] ;  /* 0x0001800001667983 */ /* 0x000ee80000300800 */
[----:B------:R-:W3:Y:S04]  /*5da0*/  LDL.LU R103, [R1+0x184] ;  /* 0x0001840001677983 */ /* 0x000ee80000300800 */
[----:B------:R-:W4:Y:S04]  /*5db0*/  LDL.LU R104, [R1+0x188] ;  /* 0x0001880001687983 */ /* 0x000f280000300800 */
[----:B------:R-:W4:Y:S04]  /*5dc0*/  LDL.LU R105, [R1+0x18c] ;  /* 0x00018c0001697983 */ /* 0x000f280000300800 */
[----:B------:R-:W4:Y:S04]  /*5dd0*/  LDL.LU R106, [R1+0x190] ;  /* 0x00019000016a7983 */ /* 0x000f280000300800 */
[----:B------:R-:W4:Y:S04]  /*5de0*/  LDL.LU R107, [R1+0x194] ;  /* 0x00019400016b7983 */ /* 0x000f280000300800 */
[----:B------:R-:W5:Y:S04]  /*5df0*/  LDL.LU R108, [R1+0x198] ;  /* 0x00019800016c7983 */ /* 0x000f680000300800 */
        /* <DEDUP_REMOVED lines=22> */
[----:B------:R-:W5:Y:S01]  /*5f60*/  LDL.LU R131, [R1+0x1f4] ;  /* 0x0001f40001837983 */ /* 0x000f620000300800 */
[----:B------:R-:W-:-:S02]  /*5f70*/  LOP3.LUT R148, R2, 0x20, RZ, 0x3c, !PT ;  /* 0x0000002002947812 */ /* 0x000fc400078e3cff */
[C---:B------:R-:W-:Y:S01]  /*5f80*/  LOP3.LUT R151, R2.reuse, 0x30, RZ, 0x3c, !PT ;  /* 0x0000003002977812 */ /* 0x040fe200078e3cff */
[----:B--2---:R-:W-:Y:S01]  /*5f90*/  STS.128 [R2+UR21], R68 ;  /* 0x0000004402007988 */ /* 0x004fe20008000c15 */
[C---:B------:R-:W-:Y:S02]  /*5fa0*/  LOP3.LUT R149, R2.reuse, 0x40, RZ, 0x3c, !PT ;  /* 0x0000004002957812 */ /* 0x040fe400078e3cff */
[C---:B------:R-:W-:Y:S01]  /*5fb0*/  LOP3.LUT R133, R2.reuse, 0x50, RZ, 0x3c, !PT ;  /* 0x0000005002857812 */ /* 0x040fe200078e3cff */
[----:B------:R-:W-:Y:S01]  /*5fc0*/  STS.128 [R67+UR21], R72 ;  /* 0x0000004843007988 */ /* 0x000fe20008000c15 */
[----:B------:R-:W-:-:S03]  /*5fd0*/  LOP3.LUT R132, R2, 0x60, RZ, 0x3c, !PT ;  /* 0x0000006002847812 */ /* 0x000fc600078e3cff */
[----:B------:R-:W-:Y:S04]  /*5fe0*/  STS.128 [R148+UR21], R76 ;  /* 0x0000004c94007988 */ /* 0x000fe80008000c15 */
[----:B------:R-:W-:Y:S04]  /*5ff0*/  STS.128 [R151+UR21], R80 ;  /* 0x0000005097007988 */ /* 0x000fe80008000c15 */
[----:B------:R-:W-:Y:S04]  /*6000*/  STS.128 [R149+UR21], R84 ;  /* 0x0000005495007988 */ /* 0x000fe80008000c15 */
[----:B------:R-:W-:Y:S04]  /*6010*/  STS.128 [R133+UR21], R88 ;  /* 0x0000005885007988 */ /* 0x000fe80008000c15 */
[----:B------:R-:W-:Y:S04]  /*6020*/  STS.128 [R132+UR21], R92 ;  /* 0x0000005c84007988 */ /* 0x000fe80008000c15 */
[----:B------:R-:W-:Y:S01]  /*6030*/  STS.128 [R147+UR21], R96 ;  /* 0x0000006093007988 */ /* 0x000fe20008000c15 */
[----:B------:R-:W-:Y:S06]  /*6040*/  BAR.SYNC.DEFER_BLOCKING 0x0 ;  /* 0x0000000000007b1d */ /* 0x000fec0000010000 */
[----:B------:R-:W0:Y:S04]  /*6050*/  LDSM.16.M88.4 R72, [R0] ;  /* 0x000000000048783b */ /* 0x000e280000000200 */
[----:B------:R-:W1:Y:S04]  /*6060*/  LDSM.16.M88.4 R68, [R0+0x100] ;  /* 0x000100000044783b */ /* 0x000e680000000200 */
[----:B------:R-:W2:Y:S04]  /*6070*/  LDSM.16.M88.4 R76, [R0+0x200] ;  /* 0x00020000004c783b */ /* 0x000ea80000000200 */
[----:B0-----:R-:W-:Y:S04]  /*6080*/  STL.64 [R1+0x260], R72 ;  /* 0x0002604801007387 */ /* 0x001fe80000100a00 */
[----:B------:R-:W-:Y:S04]  /*6090*/  STL.64 [R1+0x268], R74 ;  /* 0x0002684a01007387 */ /* 0x000fe80000100a00 */
[----:B------:R-:W0:Y:S04]  /*60a0*/  LDSM.16.M88.4 R72, [R0+0x300] ;  /* 0x000300000048783b */ /* 0x000e280000000200 */
[----:B-1----:R-:W-:Y:S04]  /*60b0*/  STL.64 [R1+0x250], R68 ;  /* 0x0002504401007387 */ /* 0x002fe80000100a00 */
[----:B------:R-:W-:Y:S04]  /*60c0*/  STL.64 [R1+0x258], R70 ;  /* 0x0002584601007387 */ /* 0x000fe80000100a00 */
[----:B------:R-:W1:Y:S04]  /*60d0*/  LDSM.16.M88.4 R68, [R0+0x400] ;  /* 0x000400000044783b */ /* 0x000e680000000200 */
[----:B--2---:R-:W-:Y:S04]  /*60e0*/  STL.64 [R1+0x240], R76 ;  /* 0x0002404c01007387 */ /* 0x004fe80000100a00 */
[----:B------:R-:W-:Y:S04]  /*60f0*/  STL.64 [R1+0x248], R78 ;  /* 0x0002484e01007387 */ /* 0x000fe80000100a00 */
[----:B------:R-:W2:Y:S04]  /*6100*/  LDSM.16.M88.4 R76, [R0+0x500] ;  /* 0x00050000004c783b */ /* 0x000ea80000000200 */
[----:B0-----:R-:W-:Y:S04]  /*6110*/  STL.64 [R1+0x230], R72 ;  /* 0x0002304801007387 */ /* 0x001fe80000100a00 */
[----:B------:R-:W-:Y:S04]  /*6120*/  STL.64 [R1+0x238], R74 ;  /* 0x0002384a01007387 */ /* 0x000fe80000100a00 */
[----:B------:R-:W0:Y:S04]  /*6130*/  LDSM.16.M88.4 R72, [R0+0x600] ;  /* 0x000600000048783b */ /* 0x000e280000000200 */
[----:B-1----:R-:W-:Y:S04]  /*6140*/  STL.64 [R1+0x220], R68 ;  /* 0x0002204401007387 */ /* 0x002fe80000100a00 */
[----:B------:R-:W-:Y:S04]  /*6150*/  STL.64 [R1+0x228], R70 ;  /* 0x0002284601007387 */ /* 0x000fe80000100a00 */
[----:B------:R-:W1:Y:S01]  /*6160*/  LDSM.16.M88.4 R68, [R0+0x700] ;  /* 0x000700000044783b */ /* 0x000e620000000200 */
[----:B------:R-:W-:Y:S06]  /*6170*/  BAR.SYNC.DEFER_BLOCKING 0x0 ;  /* 0x0000000000007b1d */ /* 0x000fec0000010000 */
[----:B--2---:R-:W-:Y:S04]  /*6180*/  STL.64 [R1+0x210], R76 ;  /* 0x0002104c01007387 */ /* 0x004fe80000100a00 */
[----:B------:R-:W-:Y:S04]  /*6190*/  STL.64 [R1+0x218], R78 ;  /* 0x0002184e01007387 */ /* 0x000fe80000100a00 */
[----:B---3--:R-:W-:Y:S04]  /*61a0*/  STS.128 [R2+UR21], R100 ;  /* 0x0000006402007988 */ /* 0x008fe80008000c15 */
[----:B0-----:R-:W-:Y:S04]  /*61b0*/  STL.64 [R1+0x200], R72 ;  /* 0x0002004801007387 */ /* 0x001fe80000100a00 */
[----:B----4-:R-:W-:Y:S01]  /*61c0*/  STS.128 [R67+UR21], R104 ;  /* 0x0000006843007988 */ /* 0x010fe20008000c15 */
[----:B-1----:R-:W-:-:S02]  /*61d0*/  IMAD.MOV.U32 R3, RZ, RZ, R71 ;  /* 0x000000ffff037224 */ /* 0x002fc400078e0047 */
[----:B------:R-:W-:Y:S01]  /*61e0*/  IMAD.MOV.U32 R165, RZ, RZ, R69 ;  /* 0x000000ffffa57224 */ /* 0x000fe200078e0045 */
[----:B------:R-:W-:Y:S01]  /*61f0*/  STL.64 [R1+0x208], R74 ;  /* 0x0002084a01007387 */ /* 0x000fe20000100a00 */
[----:B------:R-:W-:-:S03]  /*6200*/  IMAD.MOV.U32 R164, RZ, RZ, R68 ;  /* 0x000000ffffa47224 */ /* 0x000fc600078e0044 */
[----:B------:R-:W-:Y:S04]  /*6210*/  STL [R1+0x1f8], R70 ;  /* 0x0001f84601007387 */ /* 0x000fe80000100800 */
[----:B-----5:R-:W-:Y:S04]  /*6220*/  STS.128 [R148+UR21], R108 ;  /* 0x0000006c94007988 */ /* 0x020fe80008000c15 */
[----:B------:R-:W-:Y:S04]  /*6230*/  STL [R1+0x514], R3 ;  /* 0x0005140301007387 */ /* 0x000fe80000100800 */
[----:B------:R-:W-:Y:S04]  /*6240*/  STL [R1+0x510], R165 ;  /* 0x000510a501007387 */ /* 0x000fe80000100800 */
[----:B------:R-:W-:Y:S04]  /*6250*/  STL [R1+0x50c], R164 ;  /* 0x00050ca401007387 */ /* 0x000fe80000100800 */
[----:B------:R-:W-:Y:S04]  /*6260*/  STS.128 [R151+UR21], R112 ;  /* 0x0000007097007988 */ /* 0x000fe80008000c15 */
[----:B------:R-:W-:Y:S04]  /*6270*/  STS.128 [R149+UR21], R116 ;  /* 0x0000007495007988 */ /* 0x000fe80008000c15 */
[----:B------:R-:W-:Y:S04]  /*6280*/  STS.128 [R133+UR21], R120 ;  /* 0x0000007885007988 */ /* 0x000fe80008000c15 */
[----:B------:R-:W-:Y:S04]  /*6290*/  STS.128 [R132+UR21], R124 ;  /* 0x0000007c84007988 */ /* 0x000fe80008000c15 */
[----:B------:R0:W-:Y:S01]  /*62a0*/  STS.128 [R147+UR21], R128 ;  /* 0x0000008093007988 */ /* 0x0001e20008000c15 */
[----:B------:R-:W-:Y:S06]  /*62b0*/  BAR.SYNC.DEFER_BLOCKING 0x0 ;  /* 0x0000000000007b1d */ /* 0x000fec0000010000 */
[----:B0-----:R-:W2:Y:S04]  /*62c0*/  LDL.LU.64 R130, [R1+0x780] ;  /* 0x0007800001827983 */ /* 0x001ea80000300a00 */
[----:B------:R-:W2:Y:S04]  /*62d0*/  LDL.LU.64 R128, [R1+0x778] ;  /* 0x0007780001807983 */ /* 0x000ea80000300a00 */
[----:B------:R-:W3:Y:S04]  /*62e0*/  LDL.LU.64 R126, [R1+0x770] ;  /* 0x00077000017e7983 */ /* 0x000ee80000300a00 */
[----:B------:R-:W3:Y:S04]  /*62f0*/  LDL.LU.64 R124, [R1+0x768] ;  /* 0x00076800017c7983 */ /* 0x000ee80000300a00 */
[----:B------:R-:W4:Y:S04]  /*6300*/  LDL.LU.64 R122, [R1+0x760] ;  /* 0x00076000017a7983 */ /* 0x000f280000300a00 */
[----:B------:R-:W4:Y:S04]  /*6310*/  LDL.LU.64 R120, [R1+0x758] ;  /* 0x0007580001787983 */ /* 0x000f280000300a00 */
[----:B------:R-:W5:Y:S04]  /*6320*/  LDL.LU.64 R118, [R1+0x750] ;  /* 0x0007500001767983 */ /* 0x000f680000300a00 */
[----:B------:R-:W5:Y:S04]  /*6330*/  LDL.LU.64 R116, [R1+0x748] ;  /* 0x0007480001747983 */ /* 0x000f680000300a00 */
        /* <DEDUP_REMOVED lines=8> */
[----:B------:R-:W0:Y:S04]  /*63c0*/  LDSM.16.M88.4 R72, [R0] ;  /* 0x000000000048783b */ /* 0x000e280000000200 */
[----:B------:R-:W1:Y:S04]  /*63d0*/  LDSM.16.M88.4 R68, [R0+0x100] ;  /* 0x000100000044783b */ /* 0x000e680000000200 */
        /* <DEDUP_REMOVED lines=20> */
[----:B------:R-:W-:Y:S01]  /*6520*/  STL.64 [R1+0x110], R74 ;  /* 0x0001104a01007387 */ /* 0x000fe20000100a00 */
[----:B-1----:R-:W-:-:S03]  /*6530*/  IMAD.MOV.U32 R3, RZ, RZ, R69 ;  /* 0x000000ffff037224 */ /* 0x002fc600078e0045 */
[----:B------:R-:W-:Y:S01]  /*6540*/  STL [R1+0x100], R68 ;  /* 0x0001004401007387 */ /* 0x000fe20000100800 */
[----:B------:R-:W-:Y:S02]  /*6550*/  IMAD.MOV.U32 R165, RZ, RZ, R70 ;  /* 0x000000ffffa57224 */ /* 0x000fe400078e0046 */
[----:B------:R-:W-:Y:S01]  /*6560*/  IMAD.MOV.U32 R164, RZ, RZ, R71 ;  /* 0x000000ffffa47224 */ /* 0x000fe200078e0047 */
[----:B--2---:R-:W-:Y:S04]  /*6570*/  STS.128 [R2+UR21], R100 ;  /* 0x0000006402007988 */ /* 0x004fe80008000c15 */
[----:B------:R-:W-:Y:S04]  /*6580*/  STS.128 [R67+UR21], R104 ;  /* 0x0000006843007988 */ /* 0x000fe80008000c15 */
[----:B------:R-:W-:Y:S04]  /*6590*/  STS.128 [R148+UR21], R108 ;  /* 0x0000006c94007988 */ /* 0x000fe80008000c15 */
[----:B------:R-:W-:Y:S04]  /*65a0*/  STS.128 [R151+UR21], R112 ;  /* 0x0000007097007988 */ /* 0x000fe80008000c15 */
[----:B-----5:R-:W-:Y:S04]  /*65b0*/  STS.128 [R149+UR21], R116 ;  /* 0x0000007495007988 */ /* 0x020fe80008000c15 */
[----:B----4-:R-:W-:Y:S04]  /*65c0*/  STS.128 [R133+UR21], R120 ;  /* 0x0000007885007988 */ /* 0x010fe80008000c15 */
[----:B---3--:R0:W-:Y:S02]  /*65d0*/  STS.128 [R132+UR21], R124 ;  /* 0x0000007c84007988 */ /* 0x0081e40008000c15 */
[----:B0-----:R-:W-:-:S05]  /*65e0*/  LOP3.LUT R127, R2, 0x70, RZ, 0x3c, !PT ;  /* 0x00000070027f7812 */ /* 0x001fca00078e3cff */
[----:B------:R0:W-:Y:S01]  /*65f0*/  STS.128 [R127+UR21], R128 ;  /* 0x000000807f007988 */ /* 0x0001e20008000c15 */
[----:B------:R-:W-:Y:S06]  /*6600*/  BAR.SYNC.DEFER_BLOCKING 0x0 ;  /* 0x0000000000007b1d */ /* 0x000fec0000010000 */
[----:B------:R-:W1:Y:S04]  /*6610*/  LDSM.16.M88.4 R88, [R0+0x200] ;  /* 0x000200000058783b */ /* 0x000e680000000200 */
[----:B------:R-:W2:Y:S04]  /*6620*/  LDSM.16.M88.4 R84, [R0+0x300] ;  /* 0x000300000054783b */ /* 0x000ea80000000200 */
[----:B------:R-:W3:Y:S04]  /*6630*/  LDSM.16.M88.4 R80, [R0+0x400] ;  /* 0x000400000050783b */ /* 0x000ee80000000200 */
[----:B------:R-:W4:Y:S04]  /*6640*/  LDSM.16.M88.4 R76, [R0+0x500] ;  /* 0x00050000004c783b */ /* 0x000f280000000200 */
[----:B------:R-:W5:Y:S04]  /*6650*/  LDSM.16.M88.4 R72, [R0+0x600] ;  /* 0x000600000048783b */ /* 0x000f680000000200 */
[----:B------:R-:W1:Y:S01]  /*6660*/  LDSM.16.M88.4 R68, [R0+0x700] ;  /* 0x000700000044783b */ /* 0x000e620000000200 */
[----:B0-----:R-:W-:-:S03]  /*6670*/  LOP3.LUT R130, R2, 0x20, RZ, 0x3c, !PT ;  /* 0x0000002002827812 */ /* 0x001fc600078e3cff */
[----:B------:R-:W0:Y:S04]  /*6680*/  LDSM.16.M88.4 R160, [R0] ;  /* 0x0000000000a0783b */ /* 0x000e280000000200 */
[----:B------:R0:W-:Y:S04]  /*6690*/  STL [R1+0x704], R130 ;  /* 0x0007048201007387 */ /* 0x0001e80000100800 */
[----:B------:R0:W-:Y:S04]  /*66a0*/  STL [R1+0x700], R127 ;  /* 0x0007007f01007387 */ /* 0x0001e80000100800 */
[----:B------:R-:W5:Y:S04]  /*66b0*/  LDL.LU R92, [R1] ;  /* 0x00000000015c7983 */ /* 0x000f680000300800 */
[----:B------:R-:W5:Y:S04]  /*66c0*/  LDL.LU R93, [R1+0x4] ;  /* 0x00000400015d7983 */ /* 0x000f680000300800 */
[----:B------:R-:W5:Y:S04]  /*66d0*/  LDL.LU R94, [R1+0x8] ;  /* 0x00000800015e7983 */ /* 0x000f680000300800 */
[----:B------:R-:W5:Y:S04]  /*66e0*/  LDL.LU R95, [R1+0xc] ;  /* 0x00000c00015f7983 */ /* 0x000f680000300800 */
[----:B------:R-:W5:Y:S04]  /*66f0*/  LDL.LU R96, [R1+0x10] ;  /* 0x0000100001607983 */ /* 0x000f680000300800 */
[----:B------:R-:W5:Y:S04]  /*6700*/  LDL.LU R97, [R1+0x14] ;  /* 0x0000140001617983 */ /* 0x000f680000300800 */
[----:B------:R-:W5:Y:S04]  /*6710*/  LDL.LU R98, [R1+0x18] ;  /* 0x0000180001627983 */ /* 0x000f680000300800 */
[----:B------:R-:W5:Y:S04]  /*6720*/  LDL.LU R99, [R1+0x1c] ;  /* 0x00001c0001637983 */ /* 0x000f680000300800 */
[----:B-1----:R1:W-:Y:S04]  /*6730*/  STL.64 [R1+0x6f8], R90 ;  /* 0x0006f85a01007387 */ /* 0x0023e80000100a00 */
[----:B------:R0:W-:Y:S04]  /*6740*/  STL.64 [R1+0x6f0], R88 ;  /* 0x0006f05801007387 */ /* 0x0001e80000100a00 */
[----:B--2---:R2:W-:Y:S04]  /*6750*/  STL.64 [R1+0x6e8], R86 ;  /* 0x0006e85601007387 */ /* 0x0045e80000100a00 */
[----:B------:R0:W-:Y:S04]  /*6760*/  STL.64 [R1+0x6e0], R84 ;  /* 0x0006e05401007387 */ /* 0x0001e80000100a00 */
[----:B---3--:R3:W-:Y:S04]  /*6770*/  STL.64 [R1+0x6d8], R82 ;  /* 0x0006d85201007387 */ /* 0x0087e80000100a00 */
[----:B------:R0:W-:Y:S04]  /*6780*/  STL.64 [R1+0x6d0], R80 ;  /* 0x0006d05001007387 */ /* 0x0001e80000100a00 */
[----:B----4-:R4:W-:Y:S04]  /*6790*/  STL.64 [R1+0x6c8], R78 ;  /* 0x0006c84e01007387 */ /* 0x0109e80000100a00 */
[----:B------:R0:W-:Y:S04]  /*67a0*/  STL.64 [R1+0x6c0], R76 ;  /* 0x0006c04c01007387 */ /* 0x0001e80000100a00 */
[----:B-----5:R5:W-:Y:S04]  /*67b0*/  STL.64 [R1+0x6b8], R74 ;  /* 0x0006b84a01007387 */ /* 0x020be80000100a00 */
[----:B------:R0:W-:Y:S04]  /*67c0*/  STL.64 [R1+0x6b0], R72 ;  /* 0x0006b04801007387 */ /* 0x0001e80000100a00 */
[----:B------:R1:W-:Y:S04]  /*67d0*/  STL.64 [R1+0x6a8], R70 ;  /* 0x0006a84601007387 */ /* 0x0003e80000100a00 */
[----:B------:R1:W-:Y:S04]  /*67e0*/  STL.64 [R1+0x6a0], R68 ;  /* 0x0006a04401007387 */ /* 0x0003e80000100a00 */
[----:B0-----:R-:W5:Y:S04]  /*67f0*/  LDL.LU R130, [R1+0x704] ;  /* 0x0007040001827983 */ /* 0x001f680000300800 */
[----:B------:R-:W5:Y:S04]  /*6800*/  LDL.LU R127, [R1+0x700] ;  /* 0x00070000017f7983 */ /* 0x000f680000300800 */
[----:B-1----:R-:W5:Y:S04]  /*6810*/  LDL.LU.64 R90, [R1+0x6f8] ;  /* 0x0006f800015a7983 */ /* 0x002f680000300a00 */
[----:B------:R-:W5:Y:S04]  /*6820*/  LDL.LU.64 R88, [R1+0x6f0] ;  /* 0x0006f00001587983 */ /* 0x000f680000300a00 */
[----:B--2---:R-:W2:Y:S04]  /*6830*/  LDL.LU.64 R86, [R1+0x6e8] ;  /* 0x0006e80001567983 */ /* 0x004ea80000300a00 */
[----:B------:R-:W2:Y:S04]  /*6840*/  LDL.LU.64 R84, [R1+0x6e0] ;  /* 0x0006e00001547983 */ /* 0x000ea80000300a00 */
[----:B---3--:R-:W3:Y:S04]  /*6850*/  LDL.LU.64 R82, [R1+0x6d8] ;  /* 0x0006d80001527983 */ /* 0x008ee80000300a00 */
[----:B------:R-:W2:Y:S04]  /*6860*/  LDL.LU.64 R80, [R1+0x6d0] ;  /* 0x0006d00001507983 */ /* 0x000ea80000300a00 */
[----:B----4-:R-:W4:Y:S04]  /*6870*/  LDL.LU.64 R78, [R1+0x6c8] ;  /* 0x0006c800014e7983 */ /* 0x010f280000300a00 */
[----:B------:R-:W2:Y:S04]  /*6880*/  LDL.LU.64 R76, [R1+0x6c0] ;  /* 0x0006c000014c7983 */ /* 0x000ea80000300a00 */
[----:B-----5:R-:W5:Y:S04]  /*6890*/  LDL.LU.64 R74, [R1+0x6b8] ;  /* 0x0006b800014a7983 */ /* 0x020f680000300a00 */
[----:B------:R-:W2:Y:S04]  /*68a0*/  LDL.LU.64 R72, [R1+0x6b0] ;  /* 0x0006b00001487983 */ /* 0x000ea80000300a00 */
[----:B------:R-:W2:Y:S04]  /*68b0*/  LDL.LU.64 R70, [R1+0x6a8] ;  /* 0x0006a80001467983 */ /* 0x000ea80000300a00 */
[----:B------:R-:W2:Y:S04]  /*68c0*/  LDL.LU.64 R68, [R1+0x6a0] ;  /* 0x0006a00001447983 */ /* 0x000ea80000300a00 */
        /* <DEDUP_REMOVED lines=28> */
[----:B------:R-:W-:Y:S04]  /*6a90*/  STL.64 [R1+0x5b8], R10 ;  /* 0x0005b80a01007387 */ /* 0x000fe80000100a00 */
[----:B------:R-:W-:Y:S04]  /*6aa0*/  STL.64 [R1+0x5b0], R8 ;  /* 0x0005b00801007387 */ /* 0x000fe80000100a00 */
[----:B------:R-:W-:Y:S04]  /*6ab0*/  STL.64 [R1+0x5a8], R6 ;  /* 0x0005a80601007387 */ /* 0x000fe80000100a00 */
[----:B------:R-:W-:Y:S04]  /*6ac0*/  STL.64 [R1+0x5a0], R4 ;  /* 0x0005a00401007387 */ /* 0x000fe80000100a00 */
[----:B0-----:R-:W2:Y:S04]  /*6ad0*/  LDL.LU R12, [R1+0x20] ;  /* 0x00002000010c7983 */ /* 0x001ea80000300800 */
[----:B------:R-:W2:Y:S04]  /*6ae0*/  LDL.LU R13, [R1+0x24] ;  /* 0x00002400010d7983 */ /* 0x000ea80000300800 */
[----:B------:R-:W2:Y:S04]  /*6af0*/  LDL.LU R14, [R1+0x28] ;  /* 0x00002800010e7983 */ /* 0x000ea80000300800 */
[----:B------:R-:W2:Y:S04]  /*6b00*/  LDL.LU R15, [R1+0x2c] ;  /* 0x00002c00010f7983 */ /* 0x000ea80000300800 */
[----:B------:R-:W3:Y:S04]  /*6b10*/  LDL.LU R16, [R1+0x30] ;  /* 0x0000300001107983 */ /* 0x000ee80000300800 */
        /* <DEDUP_REMOVED lines=19> */
[----:B------:R-:W0:Y:S01]  /*6c50*/  LDSM.16.M88.4 R156, [R0+0x100] ;  /* 0x00010000009c783b */ /* 0x000e220000000200 */
[----:B------:R-:W-:Y:S01]  /*6c60*/  BAR.SYNC.DEFER_BLOCKING 0x0 ;  /* 0x0000000000007b1d */ /* 0x000fe20000010000 */
[----:B------:R-:W-:-:S02]  /*6c70*/  LOP3.LUT R131, R2, 0x30, RZ, 0x3c, !PT ;  /* 0x0000003002837812 */ /* 0x000fc400078e3cff */
[C---:B------:R-:W-:Y:S02]  /*6c80*/  LOP3.LUT R124, R2.reuse, 0x40, RZ, 0x3c, !PT ;  /* 0x00000040027c7812 */ /* 0x040fe400078e3cff */
[C---:B------:R-:W-:Y:S02]  /*6c90*/  LOP3.LUT R125, R2.reuse, 0x50, RZ, 0x3c, !PT ;  /* 0x00000050027d7812 */ /* 0x040fe400078e3cff */
[----:B------:R-:W-:Y:S01]  /*6ca0*/  LOP3.LUT R126, R2, 0x60, RZ, 0x3c, !PT ;  /* 0x00000060027e7812 */ /* 0x000fe200078e3cff */
[----:B------:R-:W-:Y:S04]  /*6cb0*/  STS.128 [R2+UR21], R92 ;  /* 0x0000005c02007988 */ /* 0x000fe80008000c15 */
[----:B------:R1:W-:Y:S04]  /*6cc0*/  STS.128 [R67+UR21], R96 ;  /* 0x0000006043007988 */ /* 0x0003e80008000c15 */
[----:B-1----:R-:W5:Y:S04]  /*6cd0*/  LDL.LU.64 R66, [R1+0x698] ;  /* 0x0006980001427983 */ /* 0x002f680000300a00 */
        /* <DEDUP_REMOVED lines=15> */
[----:B--2---:R-:W-:Y:S04]  /*6dd0*/  STS.128 [R130+UR21], R12 ;  /* 0x0000000c82007988 */ /* 0x004fe80008000c15 */
[----:B---3--:R-:W-:Y:S04]  /*6de0*/  STS.128 [R131+UR21], R16 ;  /* 0x0000001083007988 */ /* 0x008fe80008000c15 */
[----:B----4-:R-:W-:Y:S04]  /*6df0*/  STS.128 [R124+UR21], R20 ;  /* 0x000000147c007988 */ /* 0x010fe80008000c15 */
[----:B-----5:R-:W-:Y:S04]  /*6e00*/  STS.128 [R125+UR21], R24 ;  /* 0x000000187d007988 */ /* 0x020fe80008000c15 */
[----:B------:R-:W-:Y:S04]  /*6e10*/  STS.128 [R126+UR21], R28 ;  /* 0x0000001c7e007988 */ /* 0x000fe80008000c15 */
[----:B------:R1:W-:Y:S01]  /*6e20*/  STS.128 [R127+UR21], R32 ;  /* 0x000000207f007988 */ /* 0x0003e20008000c15 */
[----:B------:R-:W-:Y:S06]  /*6e30*/  BAR.SYNC.DEFER_BLOCKING 0x0 ;  /* 0x0000000000007b1d */ /* 0x000fec0000010000 */
[----:B-1----:R-:W2:Y:S04]  /*6e40*/  LDL.LU.64 R34, [R1+0x618] ;  /* 0x0006180001227983 */ /* 0x002ea80000300a00 */
[----:B------:R-:W2:Y:S04]  /*6e50*/  LDL.LU.64 R32, [R1+0x610] ;  /* 0x0006100001207983 */ /* 0x000ea80000300a00 */
[----:B------:R-:W3:Y:S04]  /*6e60*/  LDL.LU.64 R30, [R1+0x608] ;  /* 0x00060800011e7983 */ /* 0x000ee80000300a00 */
[----:B------:R-:W1:Y:S04]  /*6e70*/  LDSM.16.M88.4 R120, [R0] ;  /* 0x000000000078783b */ /* 0x000e680000000200 */
[----:B------:R-:W4:Y:S04]  /*6e80*/  LDSM.16.M88.4 R116, [R0+0x100] ;  /* 0x000100000074783b */ /* 0x000f280000000200 */
[----:B------:R-:W5:Y:S04]  /*6e90*/  LDSM.16.M88.4 R112, [R0+0x200] ;  /* 0x000200000070783b */ /* 0x000f680000000200 */
[----:B------:R-:W0:Y:S04]  /*6ea0*/  LDSM.16.M88.4 R108, [R0+0x300] ;  /* 0x00030000006c783b */ /* 0x000e280000000200 */
[----:B------:R-:W3:Y:S04]  /*6eb0*/  LDL.LU.64 R28, [R1+0x600] ;  /* 0x00060000011c7983 */ /* 0x000ee80000300a00 */
[----:B------:R-:W2:Y:S04]  /*6ec0*/  LDL.LU.64 R26, [R1+0x5f8] ;  /* 0x0005f800011a7983 */ /* 0x000ea80000300a00 */
[----:B------:R-:W0:Y:S04]  /*6ed0*/  LDSM.16.M88.4 R104, [R0+0x400] ;  /* 0x000400000068783b */ /* 0x000e280000000200 */
[----:B------:R-:W2:Y:S04]  /*6ee0*/  LDL.LU.64 R24, [R1+0x5f0] ;  /* 0x0005f00001187983 */ /* 0x000ea80000300a00 */
[----:B------:R-:W2:Y:S04]  /*6ef0*/  LDL.LU.64 R22, [R1+0x5e8] ;  /* 0x0005e80001167983 */ /* 0x000ea80000300a00 */
[----:B------:R-:W0:Y:S04]  /*6f00*/  LDSM.16.M88.4 R100, [R0+0x500] ;  /* 0x000500000064783b */ /* 0x000e280000000200 */
        /* <DEDUP_REMOVED lines=9> */
[----:B------:R-:W-:Y:S04]  /*6fa0*/  STL.64 [R1+0x598], R162 ;  /* 0x000598a201007387 */ /* 0x000fe80000100a00 */
[----:B------:R-:W-:Y:S04]  /*6fb0*/  STL.64 [R1+0x590], R160 ;  /* 0x000590a001007387 */ /* 0x000fe80000100a00 */
[----:B0-----:R-:W-:Y:S04]  /*6fc0*/  STL.64 [R1+0x588], R158 ;  /* 0x0005889e01007387 */ /* 0x001fe80000100a00 */
[----:B------:R0:W-:Y:S04]  /*6fd0*/  STL.64 [R1+0x580], R156 ;  /* 0x0005809c01007387 */ /* 0x0001e80000100a00 */
[----:B-1----:R-:W-:Y:S04]  /*6fe0*/  STL.64 [R1+0x578], R122 ;  /* 0x0005787a01007387 */ /* 0x002fe80000100a00 */
[----:B------:R-:W-:Y:S04]  /*6ff0*/  STL.64 [R1+0x570], R120 ;  /* 0x0005707801007387 */ /* 0x000fe80000100a00 */
[----:B----4-:R-:W-:Y:S04]  /*7000*/  STL.64 [R1+0x568], R118 ;  /* 0x0005687601007387 */ /* 0x010fe80000100a00 */
[----:B------:R-:W-:Y:S04]  /*7010*/  STL.64 [R1+0x560], R116 ;  /* 0x0005607401007387 */ /* 0x000fe80000100a00 */
        /* <DEDUP_REMOVED lines=32> */
[----:B0-----:R-:W5:Y:S04]  /*7220*/  LDL.LU R156, [R1+0xe0] ;  /* 0x0000e000019c7983 */ /* 0x001f680000300800 */
[----:B------:R-:W5:Y:S04]  /*7230*/  LDL.LU R157, [R1+0xe4] ;  /* 0x0000e400019d7983 */ /* 0x000f680000300800 */
[----:B------:R-:W5:Y:S04]  /*7240*/  LDL.LU R158, [R1+0xe8] ;  /* 0x0000e800019e7983 */ /* 0x000f680000300800 */
[----:B------:R-:W5:Y:S04]  /*7250*/  LDL.LU R159, [R1+0xec] ;  /* 0x0000ec00019f7983 */ /* 0x000f680000300800 */
[----:B------:R-:W5:Y:S04]  /*7260*/  LDL.LU R160, [R1+0xf0] ;  /* 0x0000f00001a07983 */ /* 0x000f680000300800 */
[----:B------:R-:W5:Y:S04]  /*7270*/  LDL.LU R161, [R1+0xf4] ;  /* 0x0000f40001a17983 */ /* 0x000f680000300800 */
[----:B------:R-:W5:Y:S04]  /*7280*/  LDL.LU R162, [R1+0xf8] ;  /* 0x0000f80001a27983 */ /* 0x000f680000300800 */
[----:B------:R-:W5:Y:S04]  /*7290*/  LDL.LU R163, [R1+0xfc] ;  /* 0x0000fc0001a37983 */ /* 0x000f680000300800 */
[----:B------:R-:W-:Y:S04]  /*72a0*/  LDSM.16.M88.4 R96, [R0+0x600] ;  /* 0x000600000060783b */ /* 0x000fe80000000200 */
[----:B------:R-:W-:Y:S01]  /*72b0*/  LDSM.16.M88.4 R92, [R0+0x700] ;  /* 0x00070000005c783b */ /* 0x000fe20000000200 */
[----:B------:R-:W-:Y:S06]  /*72c0*/  BAR.SYNC.DEFER_BLOCKING 0x0 ;  /* 0x0000000000007b1d */ /* 0x000fec0000010000 */
[----:B--2---:R-:W-:Y:S04]  /*72d0*/  STS.128 [R2+UR21], R4 ;  /* 0x0000000402007988 */ /* 0x004fe80008000c15 */
[----:B------:R-:W-:Y:S04]  /*72e0*/  STS.128 [R67+UR21], R8 ;  /* 0x0000000843007988 */ /* 0x000fe80008000c15 */
[----:B------:R-:W-:Y:S04]  /*72f0*/  STS.128 [R130+UR21], R12 ;  /* 0x0000000c82007988 */ /* 0x000fe80008000c15 */
[----:B------:R-:W-:Y:S04]  /*7300*/  STS.128 [R131+UR21], R16 ;  /* 0x0000001083007988 */ /* 0x000fe80008000c15 */
[----:B------:R-:W-:Y:S04]  /*7310*/  STS.128 [R124+UR21], R20 ;  /* 0x000000147c007988 */ /* 0x000fe80008000c15 */
[----:B------:R-:W-:Y:S04]  /*7320*/  STS.128 [R125+UR21], R24 ;  /* 0x000000187d007988 */ /* 0x000fe80008000c15 */
[----:B---3--:R-:W-:Y:S04]  /*7330*/  STS.128 [R126+UR21], R28 ;  /* 0x0000001c7e007988 */ /* 0x008fe80008000c15 */
[----:B------:R-:W-:Y:S01]  /*7340*/  STS.128 [R127+UR21], R32 ;  /* 0x000000207f007988 */ /* 0x000fe20008000c15 */
[----:B------:R-:W-:Y:S06]  /*7350*/  BAR.SYNC.DEFER_BLOCKING 0x0 ;  /* 0x0000000000007b1d */ /* 0x000fec0000010000 */
[----:B------:R-:W-:Y:S04]  /*7360*/  LDSM.16.M88.4 R32, [R0] ;  /* 0x000000000020783b */ /* 0x000fe80000000200 */
[----:B------:R-:W-:Y:S04]  /*7370*/  LDSM.16.M88.4 R28, [R0+0x100] ;  /* 0x00010000001c783b */ /* 0x000fe80000000200 */
[----:B------:R-:W-:Y:S04]  /*7380*/  LDSM.16.M88.4 R24, [R0+0x200] ;  /* 0x000200000018783b */ /* 0x000fe80000000200 */
[----:B------:R-:W-:Y:S04]  /*7390*/  LDSM.16.M88.4 R20, [R0+0x300] ;  /* 0x000300000014783b */ /* 0x000fe80000000200 */
[----:B------:R-:W-:Y:S04]  /*73a0*/  LDSM.16.M88.4 R16, [R0+0x400] ;  /* 0x000400000010783b */ /* 0x000fe80000000200 */
[----:B------:R-:W-:Y:S04]  /*73b0*/  LDSM.16.M88.4 R12, [R0+0x500] ;  /* 0x00050000000c783b */ /* 0x000fe80000000200 */
[----:B------:R-:W-:Y:S04]  /*73c0*/  LDSM.16.M88.4 R8, [R0+0x600] ;  /* 0x000600000008783b */ /* 0x000fe80000000200 */
[----:B------:R-:W-:Y:S01]  /*73d0*/  LDSM.16.M88.4 R4, [R0+0x700] ;  /* 0x000700000004783b */ /* 0x000fe20000000200 */
[----:B------:R-:W-:Y:S06]  /*73e0*/  BAR.SYNC.DEFER_BLOCKING 0x0 ;  /* 0x0000000000007b1d */ /* 0x000fec0000010000 */
[----:B----4-:R-:W-:Y:S04]  /*73f0*/  STS.128 [R2+UR21], R132 ;  /* 0x0000008402007988 */ /* 0x010fe80008000c15 */
[----:B-----5:R-:W-:Y:S04]  /*7400*/  STS.128 [R67+UR21], R136 ;  /* 0x0000008843007988 */ /* 0x020fe80008000c15 */
[----:B------:R-:W-:Y:S04]  /*7410*/  STS.128 [R130+UR21], R140 ;  /* 0x0000008c82007988 */ /* 0x000fe80008000c15 */
[----:B------:R-:W-:Y:S04]  /*7420*/  STS.128 [R131+UR21], R144 ;  /* 0x0000009083007988 */ /* 0x000fe80008000c15 */
[----:B------:R-:W-:Y:S04]  /*7430*/  STS.128 [R124+UR21], R148 ;  /* 0x000000947c007988 */ /* 0x000fe80008000c15 */
[----:B------:R-:W-:Y:S04]  /*7440*/  STS.128 [R125+UR21], R152 ;  /* 0x000000987d007988 */ /* 0x000fe80008000c15 */
[----:B------:R-:W-:Y:S04]  /*7450*/  STS.128 [R126+UR21], R156 ;  /* 0x0000009c7e007988 */ /* 0x000fe80008000c15 */
[----:B------:R0:W-:Y:S01]  /*7460*/  STS.128 [R127+UR21], R160 ;  /* 0x000000a07f007988 */ /* 0x0001e20008000c15 */
[----:B------:R-:W-:Y:S06]  /*7470*/  BAR.SYNC.DEFER_BLOCKING 0x0 ;  /* 0x0000000000007b1d */ /* 0x000fec0000010000 */
[----:B0-----:R-:W2:Y:S04]  /*7480*/  LDL.LU.64 R162, [R1+0x598] ;  /* 0x0005980001a27983 */ /* 0x001ea80000300a00 */
[----:B------:R-:W3:Y:S04]  /*7490*/  LDL.LU.64 R160, [R1+0x590] ;  /* 0x0005900001a07983 */ /* 0x000ee80000300a00 */
[----:B------:R-:W4:Y:S04]  /*74a0*/  LDL.LU.64 R158, [R1+0x588] ;  /* 0x00058800019e7983 */ /* 0x000f280000300a00 */
[----:B------:R-:W0:Y:S04]  /*74b0*/  LDSM.16.M88.4 R124, [R0] ;  /* 0x00000000007c783b */ /* 0x000e280000000200 */
[----:B------:R-:W1:Y:S04]  /*74c0*/  LDSM.16.M88.4 R128, [R0+0x100] ;  /* 0x000100000080783b */ /* 0x000e680000000200 */
[----:B------:R-:W5:Y:S04]  /*74d0*/  LDSM.16.M88.4 R132, [R0+0x200] ;  /* 0x000200000084783b */ /* 0x000f680000000200 */
[----:B------:R-:W0:Y:S04]  /*74e0*/  LDSM.16.M88.4 R136, [R0+0x300] ;  /* 0x000300000088783b */ /* 0x000e280000000200 */
[----:B------:R-:W0:Y:S04]  /*74f0*/  LDSM.16.M88.4 R140, [R0+0x400] ;  /* 0x00040000008c783b */ /* 0x000e280000000200 */
[----:B------:R-:W0:Y:S04]  /*7500*/  LDSM.16.M88.4 R144, [R0+0x500] ;  /* 0x000500000090783b */ /* 0x000e280000000200 */
[----:B------:R-:W0:Y:S04]  /*7510*/  LDSM.16.M88.4 R148, [R0+0x600] ;  /* 0x000600000094783b */ /* 0x000e280000000200 */
[----:B------:R-:W0:Y:S01]  /*7520*/  LDSM.16.M88.4 R152, [R0+0x700] ;  /* 0x000700000098783b */ /* 0x000e220000000200 */
[----:B------:R-:W-:Y:S06]  /*7530*/  BAR.SYNC.DEFER_BLOCKING 0x0 ;  /* 0x0000000000007b1d */ /* 0x000fec0000010000 */
        /* <DEDUP_REMOVED lines=13> */
[----:B------:R0:W-:Y:S04]  /*7610*/  STS.128 [R2+UR21], R36 ;  /* 0x0000002402007988 */ /* 0x0001e80008000c15 */
[----:B0-----:R-:W2:Y:S04]  /*7620*/  LDL.LU R38, [R1+0x500] ;  /* 0x0005000001267983 */ /* 0x001ea80000300800 */
[----:B------:R-:W3:Y:S04]  /*7630*/  LDL.LU R39, [R1+0x4fc] ;  /* 0x0004fc0001277983 */ /* 0x000ee80000300800 */
[----:B------:R-:W4:Y:S04]  /*7640*/  LDL R2, [R1+0x304] ;  /* 0x0003040001027983 */ /* 0x000f280000100800 */
[----:B------:R-:W4:Y:S04]  /*7650*/  LDL.LU.64 R36, [R1+0x3d0] ;  /* 0x0003d00001247983 */ /* 0x000f280000300a00 */
[----:B------:R0:W-:Y:S04]  /*7660*/  STS.128 [R67+UR21], R40 ;  /* 0x0000002843007988 */ /* 0x0001e80008000c15 */
[----:B0-----:R-:W4:Y:S04]  /*7670*/  LDL.LU R67, [R1+0x518] ;  /* 0x0005180001437983 */ /* 0x001f280000300800 */
[----:B------:R-:W4:Y:S04]  /*7680*/  LDL.LU R40, [R1+0x4f4] ;  /* 0x0004f40001287983 */ /* 0x000f280000300800 */
[----:B------:R-:W4:Y:S04]  /*7690*/  LDL.LU R41, [R1+0x4f0] ;  /* 0x0004f00001297983 */ /* 0x000f280000300800 */
[----:B--2---:R0:W-:Y:S04]  /*76a0*/  STS.128 [R38+UR21], R44 ;  /* 0x0000002c26007988 */ /* 0x0041e80008000c15 */
[----:B---3--:R2:W-:Y:S04]  /*76b0*/  STS.128 [R39+UR21], R48 ;  /* 0x0000003027007988 */ /* 0x0085e80008000c15 */
[----:B0-----:R-:W3:Y:S04]  /*76c0*/  LDL.LU R44, [R1+0x2e8] ;  /* 0x0002e800012c7983 */ /* 0x001ee80000300800 */
[----:B------:R-:W3:Y:S04]  /*76d0*/  LDL.LU R45, [R1+0x170] ;  /* 0x00017000012d7983 */ /* 0x000ee80000300800 */
[----:B------:R-:W3:Y:S04]  /*76e0*/  LDL.LU.64 R46, [R1+0x3c8] ;  /* 0x0003c800012e7983 */ /* 0x000ee80000300a00 */
[----:B------:R-:W3:Y:S04]  /*76f0*/  LDL.LU.64 R42, [R1+0x3c0] ;  /* 0x0003c000012a7983 */ /* 0x000ee80000300a00 */
[----:B--2---:R-:W2:Y:S04]  /*7700*/  LDL.LU R49, [R1+0x4f8] ;  /* 0x0004f80001317983 */ /* 0x004ea80000300800 */
[----:B------:R-:W3:Y:S04]  /*7710*/  LDL.LU R50, [R1+0x2e4] ;  /* 0x0002e40001327983 */ /* 0x000ee80000300800 */
[----:B------:R-:W3:Y:S04]  /*7720*/  LDL.LU R51, [R1+0x16c] ;  /* 0x00016c0001337983 */ /* 0x000ee80000300800 */
[----:B------:R-:W3:Y:S04]  /*7730*/  LDL.LU R38, [R1+0x2ec] ;  /* 0x0002ec0001267983 */ /* 0x000ee80000300800 */
[----:B------:R-:W3:Y:S04]  /*7740*/  LDL.LU R39, [R1+0x174] ;  /* 0x0001740001277983 */ /* 0x000ee80000300800 */
[----:B--2---:R0:W-:Y:S04]  /*7750*/  STS.128 [R49+UR21], R52 ;  /* 0x0000003431007988 */ /* 0x0041e80008000c15 */
[----:B----4-:R2:W-:Y:S04]  /*7760*/  STS.128 [R40+UR21], R56 ;  /* 0x0000003828007988 */ /* 0x0105e80008000c15 */
[----:B0-----:R-:W4:Y:S04]  /*7770*/  LDL.LU R52, [R1+0x168] ;  /* 0x0001680001347983 */ /* 0x001f280000300800 */
[----:B--2---:R-:W2:Y:S04]  /*7780*/  LDL.LU R57, [R1+0x2e0] ;  /* 0x0002e00001397983 */ /* 0x004ea80000300800 */
[----:B------:R-:W2:Y:S04]  /*7790*/  LDL.LU.64 R58, [R1+0x3d8] ;  /* 0x0003d800013a7983 */ /* 0x000ea80000300a00 */
[----:B------:R-:W3:Y:S04]  /*77a0*/  LDL.LU R53, [R1+0x2d0] ;  /* 0x0002d00001357983 */ /* 0x000ee80000300800 */
[----:B------:R-:W3:Y:S04]  /*77b0*/  LDL.LU R48, [R1+0x158] ;  /* 0x0001580001307983 */ /* 0x000ee80000300800 */
[----:B------:R-:W3:Y:S04]  /*77c0*/  LDL.LU.64 R54, [R1+0x3b8] ;  /* 0x0003b80001367983 */ /* 0x000ee80000300a00 */
[----:B------:R-:W-:Y:S04]  /*77d0*/  STS.128 [R41+UR21], R60 ;  /* 0x0000003c29007988 */ /* 0x000fe80008000c15 */
[----:B------:R0:W-:Y:S04]  /*77e0*/  STS.128 [R2+UR21], R64 ;  /* 0x0000004002007988 */ /* 0x0001e80008000c15 */
[----:B------:R-:W5:Y:S01]  /*77f0*/  LDL.LU R49, [R1+0x2d4] ;  /* 0x0002d40001317983 */ /* 0x000f620000300800 */
[----:B------:R-:W-:Y:S06]  /*7800*/  BAR.SYNC.DEFER_BLOCKING 0x0 ;  /* 0x0000000000007b1d */ /* 0x000fec0000010000 */
[----:B0-----:R-:W5:Y:S04]  /*7810*/  LDL.LU R2, [R1+0x15c] ;  /* 0x00015c0001027983 */ /* 0x001f680000300800 */
[----:B------:R-:W5:Y:S04]  /*7820*/  LDL.LU.64 R40, [R1+0x3b0] ;  /* 0x0003b00001287983 */ /* 0x000f680000300a00 */
[----:B--2---:R0:W-:Y:S04]  /*7830*/  STG.E desc[UR24][R58.64], R57 ;  /* 0x000000393a007986 */ /* 0x0041e8000c101918 */
[----:B----4-:R2:W-:Y:S04]  /*7840*/  STG.E desc[UR24][R58.64+0x80], R52 ;  /* 0x000080343a007986 */ /* 0x0105e8000c101918 */
[----:B------:R-:W-:Y:S04]  /*7850*/  STG.E desc[UR24][R58.64+0x100], R120 ;  /* 0x000100783a007986 */ /* 0x000fe8000c101918 */
[----:B------:R4:W-:Y:S04]  /*7860*/  STG.E desc[UR24][R58.64+0x180], R124 ;  /* 0x0001807c3a007986 */ /* 0x0009e8000c101918 */
[----:B---3--:R3:W-:Y:S04]  /*7870*/  STG.E desc[UR24][R36.64], R50 ;  /* 0x0000003224007986 */ /* 0x0087e8000c101918 */
[----:B0-----:R-:W5:Y:S04]  /*7880*/  LDL.LU R57, [R1+0x2d8] ;  /* 0x0002d80001397983 */ /* 0x001f680000300800 */
[----:B------:R0:W-:Y:S04]  /*7890*/  STG.E desc[UR24][R36.64+0x80], R51 ;  /* 0x0000803324007986 */ /* 0x0001e8000c101918 */
[----:B--2---:R-:W2:Y:S04]  /*78a0*/  LDL.LU R52, [R1+0x160] ;  /* 0x0001600001347983 */ /* 0x004ea80000300800 */
[----:B------:R-:W-:Y:S04]  /*78b0*/  STG.E desc[UR24][R36.64+0x100], R121 ;  /* 0x0001007924007986 */ /* 0x000fe8000c101918 */
[----:B----4-:R-:W4:Y:S04]  /*78c0*/  LDL.LU.64 R58, [R1+0x3a8] ;  /* 0x0003a800013a7983 */ /* 0x010f280000300a00 */
[----:B------:R0:W-:Y:S04]  /*78d0*/  STG.E desc[UR24][R36.64+0x180], R125 ;  /* 0x0001807d24007986 */ /* 0x0001e8000c101918 */
[----:B---3--:R-:W3:Y:S04]  /*78e0*/  LDL.LU R50, [R1+0x2dc] ;  /* 0x0002dc0001327983 */ /* 0x008ee80000300800 */
[----:B------:R1:W-:Y:S04]  /*78f0*/  STG.E desc[UR24][R46.64], R44 ;  /* 0x0000002c2e007986 */ /* 0x0003e8000c101918 */
[----:B0-----:R-:W3:Y:S04]  /*7900*/  LDL.LU R51, [R1+0x164] ;  /* 0x0001640001337983 */ /* 0x001ee80000300800 */
[----:B------:R0:W-:Y:S04]  /*7910*/  STG.E desc[UR24][R46.64+0x80], R45 ;  /* 0x0000802d2e007986 */ /* 0x0001e8000c101918 */
[----:B------:R-:W3:Y:S04]  /*7920*/  LDL.LU.64 R36, [R1+0x3a0] ;  /* 0x0003a00001247983 */ /* 0x000ee80000300a00 */
[----:B------:R-:W-:Y:S04]  /*7930*/  STG.E desc[UR24][R46.64+0x100], R122 ;  /* 0x0001007a2e007986 */ /* 0x000fe8000c101918 */
[----:B------:R-:W-:Y:S04]  /*7940*/  STG.E desc[UR24][R46.64+0x180], R126 ;  /* 0x0001807e2e007986 */ /* 0x000fe8000c101918 */
[----:B------:R-:W-:Y:S04]  /*7950*/  STG.E desc[UR24][R42.64], R38 ;  /* 0x000000262a007986 */ /* 0x000fe8000c101918 */
[----:B-1----:R-:W3:Y:S04]  /*7960*/  LDL.LU R44, [R1+0x2c0] ;  /* 0x0002c000012c7983 */ /* 0x002ee80000300800 */
[----:B------:R1:W-:Y:S04]  /*7970*/  STG.E desc[UR24][R42.64+0x80], R39 ;  /* 0x000080272a007986 */ /* 0x0003e8000c101918 */
[----:B0-----:R-:W3:Y:S04]  /*7980*/  LDL.LU R45, [R1+0x148] ;  /* 0x00014800012d7983 */ /* 0x001ee80000300800 */
[----:B-1----:R-:W3:Y:S04]  /*7990*/  LDL.LU.64 R38, [R1+0x398] ;  /* 0x0003980001267983 */ /* 0x002ee80000300a00 */
[----:B------:R-:W-:Y:S04]  /*79a0*/  STG.E desc[UR24][R42.64+0x100], R123 ;  /* 0x0001007b2a007986 */ /* 0x000fe8000c101918 */
[----:B------:R-:W3:Y:S04]  /*79b0*/  LDL.LU R46, [R1+0x2c4] ;  /* 0x0002c400012e7983 */ /* 0x000ee80000300800 */
[----:B------:R0:W-:Y:S04]  /*79c0*/  STG.E desc[UR24][R42.64+0x180], R127 ;  /* 0x0001807f2a007986 */ /* 0x0001e8000c101918 */
[----:B------:R-:W3:Y:S04]  /*79d0*/  LDL.LU R47, [R1+0x14c] ;  /* 0x00014c00012f7983 */ /* 0x000ee80000300800 */
[----:B0-----:R-:W3:Y:S04]  /*79e0*/  LDL.LU.64 R42, [R1+0x390] ;  /* 0x00039000012a7983 */ /* 0x001ee80000300a00 */
[----:B------:R0:W-:Y:S04]  /*79f0*/  STG.E desc[UR24][R54.64], R53 ;  /* 0x0000003536007986 */ /* 0x0001e8000c101918 */
[----:B------:R1:W-:Y:S04]  /*7a00*/  STG.E desc[UR24][R54.64+0x80], R48 ;  /* 0x0000803036007986 */ /* 0x0003e8000c101918 */
[----:B------:R-:W-:Y:S04]  /*7a10*/  STG.E desc[UR24][R54.64+0x100], R116 ;  /* 0x0001007436007986 */ /* 0x000fe8000c101918 */
[----:B0-----:R-:W3:Y:S04]  /*7a20*/  LDL.LU R53, [R1+0x2c8] ;  /* 0x0002c80001357983 */ /* 0x001ee80000300800 */
[----:B------:R0:W-:Y:S04]  /*7a30*/  STG.E desc[UR24][R54.64+0x180], R128 ;  /* 0x0001808036007986 */ /* 0x0001e8000c101918 */
[----:B-1----:R-:W3:Y:S04]  /*7a40*/  LDL.LU R48, [R1+0x150] ;  /* 0x0001500001307983 */ /* 0x002ee80000300800 */
[----:B-----5:R1:W-:Y:S04]  /*7a50*/  STG.E desc[UR24][R40.64], R49 ;  /* 0x0000003128007986 */ /* 0x0203e8000c101918 */
[----:B0-----:R-:W5:Y:S04]  /*7a60*/  LDL.LU.64 R54, [R1+0x388] ;  /* 0x0003880001367983 */ /* 0x001f680000300a00 */
[----:B------:R0:W-:Y:S04]  /*7a70*/  STG.E desc[UR24][R40.64+0x80], R2 ;  /* 0x0000800228007986 */ /* 0x0001e8000c101918 */
[----:B------:R-:W-:Y:S04]  /*7a80*/  STG.E desc[UR24][R40.64+0x100], R117 ;  /* 0x0001007528007986 */ /* 0x000fe8000c101918 */
[----:B-1----:R-:W5:Y:S04]  /*7a90*/  LDL.LU R49, [R1+0x2cc] ;  /* 0x0002cc0001317983 */ /* 0x002f680000300800 */
[----:B------:R1:W-:Y:S04]  /*7aa0*/  STG.E desc[UR24][R40.64+0x180], R129 ;  /* 0x0001808128007986 */ /* 0x0003e8000c101918 */
[----:B0-----:R-:W5:Y:S04]  /*7ab0*/  LDL.LU R2, [R1+0x154] ;  /* 0x0001540001027983 */ /* 0x001f680000300800 */
[----:B-1----:R-:W5:Y:S04]  /*7ac0*/  LDL.LU.64 R40, [R1+0x380] ;  /* 0x0003800001287983 */ /* 0x002f680000300a00 */
[----:B----4-:R-:W-:Y:S04]  /*7ad0*/  STG.E desc[UR24][R58.64], R57 ;  /* 0x000000393a007986 */ /* 0x010fe8000c101918 */
[----:B--2---:R-:W-:Y:S04]  /*7ae0*/  STG.E desc[UR24][R58.64+0x80], R52 ;  /* 0x000080343a007986 */ /* 0x004fe8000c101918 */
[----:B------:R-:W-:Y:S04]  /*7af0*/  STG.E desc[UR24][R58.64+0x100], R118 ;  /* 0x000100763a007986 */ /* 0x000fe8000c101918 */
[----:B------:R-:W-:Y:S04]  /*7b00*/  STG.E desc[UR24][R58.64+0x180], R130 ;  /* 0x000180823a007986 */ /* 0x000fe8000c101918 */
[----:B---3--:R0:W-:Y:S04]  /*7b10*/  STG.E desc[UR24][R36.64], R50 ;  /* 0x0000003224007986 */ /* 0x0081e8000c101918 */
[----:B------:R1:W-:Y:S04]  /*7b20*/  STG.E desc[UR24][R36.64+0x80], R51 ;  /* 0x0000803324007986 */ /* 0x0003e8000c101918 */
[----:B------:R-:W-:Y:S04]  /*7b30*/  STG.E desc[UR24][R36.64+0x100], R119 ;  /* 0x0001007724007986 */ /* 0x000fe8000c101918 */
[----:B0-----:R-:W2:Y:S04]  /*7b40*/  LDL.LU R50, [R1+0x2b0] ;  /* 0x0002b00001327983 */ /* 0x001ea80000300800 */
[----:B------:R0:W-:Y:S04]  /*7b50*/  STG.E desc[UR24][R36.64+0x180], R131 ;  /* 0x0001808324007986 */ /* 0x0001e8000c101918 */
[----:B-1----:R-:W3:Y:S04]  /*7b60*/  LDL.LU R51, [R1+0x138] ;  /* 0x0001380001337983 */ /* 0x002ee80000300800 */
[----:B0-----:R-:W2:Y:S04]  /*7b70*/  LDL.LU.64 R36, [R1+0x378] ;  /* 0x0003780001247983 */ /* 0x001ea80000300a00 */
[----:B------:R-:W-:Y:S04]  /*7b80*/  STG.E desc[UR24][R38.64], R44 ;  /* 0x0000002c26007986 */ /* 0x000fe8000c101918 */
[----:B------:R-:W-:Y:S04]  /*7b90*/  STG.E desc[UR24][R38.64+0x80], R45 ;  /* 0x0000802d26007986 */ /* 0x000fe8000c101918 */
[----:B------:R-:W-:Y:S04]  /*7ba0*/  STG.E desc[UR24][R38.64+0x100], R112 ;  /* 0x0001007026007986 */ /* 0x000fe8000c101918 */
[----:B------:R-:W4:Y:S04]  /*7bb0*/  LDL.LU R63, [R1+0x2b4] ;  /* 0x0002b400013f7983 */ /* 0x000f280000300800 */
[----:B------:R0:W-:Y:S04]  /*7bc0*/  STG.E desc[UR24][R38.64+0x180], R132 ;  /* 0x0001808426007986 */ /* 0x0001e8000c101918 */
[----:B------:R-:W4:Y:S04]  /*7bd0*/  LDL.LU R56, [R1+0x13c] ;  /* 0x00013c0001387983 */ /* 0x000f280000300800 */
[----:B------:R1:W-:Y:S04]  /*7be0*/  STG.E desc[UR24][R42.64], R46 ;  /* 0x0000002e2a007986 */ /* 0x0003e8000c101918 */
[----:B0-----:R-:W4:Y:S04]  /*7bf0*/  LDL.LU.64 R38, [R1+0x370] ;  /* 0x0003700001267983 */ /* 0x001f280000300a00 */
[----:B------:R-:W4:Y:S04]  /*7c00*/  LDL.LU R57, [R1+0x2b8] ;  /* 0x0002b80001397983 */ /* 0x000f280000300800 */
[----:B------:R-:W4:Y:S04]  /*7c10*/  LDL.LU R52, [R1+0x140] ;  /* 0x0001400001347983 */ /* 0x000f280000300800 */
[----:B------:R-:W4:Y:S04]  /*7c20*/  LDL.LU.64 R44, [R1+0x368] ;  /* 0x00036800012c7983 */ /* 0x000f280000300a00 */
[----:B------:R0:W-:Y:S04]  /*7c30*/  STG.E desc[UR24][R42.64+0x80], R47 ;  /* 0x0000802f2a007986 */ /* 0x0001e8000c101918 */
[----:B------:R-:W-:Y:S04]  /*7c40*/  STG.E desc[UR24][R42.64+0x100], R113 ;  /* 0x000100712a007986 */ /* 0x000fe8000c101918 */
[----:B-1----:R-:W4:Y:S04]  /*7c50*/  LDL.LU R46, [R1+0x2bc] ;  /* 0x0002bc00012e7983 */ /* 0x002f280000300800 */
[----:B------:R1:W-:Y:S04]  /*7c60*/  STG.E desc[UR24][R42.64+0x180], R133 ;  /* 0x000180852a007986 */ /* 0x0003e8000c101918 */
[----:B0-----:R-:W4:Y:S04]  /*7c70*/  LDL.LU R47, [R1+0x144] ;  /* 0x00014400012f7983 */ /* 0x001f280000300800 */
[----:B-1----:R-:W4:Y:S04]  /*7c80*/  LDL.LU.64 R42, [R1+0x360] ;  /* 0x00036000012a7983 */ /* 0x002f280000300a00 */
[----:B-----5:R-:W-:Y:S04]  /*7c90*/  STG.E desc[UR24][R54.64], R53 ;  /* 0x0000003536007986 */ /* 0x020fe8000c101918 */
[----:B------:R-:W-:Y:S04]  /*7ca0*/  STG.E desc[UR24][R54.64+0x80], R48 ;  /* 0x0000803036007986 */ /* 0x000fe8000c101918 */
[----:B------:R-:W-:Y:S04]  /*7cb0*/  STG.E desc[UR24][R54.64+0x100], R114 ;  /* 0x0001007236007986 */ /* 0x000fe8000c101918 */
[----:B------:R0:W-:Y:S04]  /*7cc0*/  STG.E desc[UR24][R54.64+0x180], R134 ;  /* 0x0001808636007986 */ /* 0x0001e8000c101918 */
[----:B------:R-:W-:Y:S04]  /*7cd0*/  STG.E desc[UR24][R40.64], R49 ;  /* 0x0000003128007986 */ /* 0x000fe8000c101918 */
[----:B------:R1:W-:Y:S04]  /*7ce0*/  STG.E desc[UR24][R40.64+0x80], R2 ;  /* 0x0000800228007986 */ /* 0x0003e8000c101918 */
[----:B0-----:R-:W5:Y:S04]  /*7cf0*/  LDL.LU.64 R54, [R1+0x358] ;  /* 0x0003580001367983 */ /* 0x001f680000300a00 */
[----:B------:R-:W5:Y:S04]  /*7d00*/  LDL.LU R53, [R1+0x2a0] ;  /* 0x0002a00001357983 */ /* 0x000f680000300800 */
[----:B-1----:R-:W5:Y:S04]  /*7d10*/  LDL.LU R2, [R1+0x128] ;  /* 0x0001280001027983 */ /* 0x002f680000300800 */
[----:B------:R-:W-:Y:S04]  /*7d20*/  STG.E desc[UR24][R40.64+0x100], R115 ;  /* 0x0001007328007986 */ /* 0x000fe8000c101918 */
[----:B------:R-:W5:Y:S04]  /*7d30*/  LDL.LU R48, [R1+0x2a4] ;  /* 0x0002a40001307983 */ /* 0x000f680000300800 */
[----:B------:R0:W-:Y:S04]  /*7d40*/  STG.E desc[UR24][R40.64+0x180], R135 ;  /* 0x0001808728007986 */ /* 0x0001e8000c101918 */
[----:B------:R-:W5:Y:S04]  /*7d50*/  LDL.LU R49, [R1+0x12c] ;  /* 0x00012c0001317983 */ /* 0x000f680000300800 */
[----:B0-----:R-:W5:Y:S04]  /*7d60*/  LDL.LU.64 R40, [R1+0x350] ;  /* 0x0003500001287983 */ /* 0x001f680000300a00 */
[----:B--2---:R0:W-:Y:S04]  /*7d70*/  STG.E desc[UR24][R36.64], R50 ;  /* 0x0000003224007986 */ /* 0x0041e8000c101918 */
[----:B---3--:R1:W-:Y:S04]  /*7d80*/  STG.E desc[UR24][R36.64+0x80], R51 ;  /* 0x0000803324007986 */ /* 0x0083e8000c101918 */
[----:B------:R-:W-:Y:S04]  /*7d90*/  STG.E desc[UR24][R36.64+0x100], R108 ;  /* 0x0001006c24007986 */ /* 0x000fe8000c101918 */
[----:B------:R2:W-:Y:S04]  /*7da0*/  STG.E desc[UR24][R36.64+0x180], R136 ;  /* 0x0001808824007986 */ /* 0x0005e8000c101918 */
[----:B0-----:R-:W3:Y:S04]  /*7db0*/  LDL.LU R50, [R1+0x2a8] ;  /* 0x0002a80001327983 */ /* 0x001ee80000300800 */
[----:B-1----:R-:W3:Y:S04]  /*7dc0*/  LDL.LU R51, [R1+0x130] ;  /* 0x0001300001337983 */ /* 0x002ee80000300800 */
[----:B--2---:R-:W3:Y:S04]  /*7dd0*/  LDL.LU.64 R36, [R1+0x348] ;  /* 0x0003480001247983 */ /* 0x004ee80000300a00 */
[----:B------:R-:W2:Y:S04]  /*7de0*/  LDL.LU.64 R58, [R1+0x340] ;  /* 0x00034000013a7983 */ /* 0x000ea80000300a00 */
[----:B----4-:R-:W-:Y:S04]  /*7df0*/  STG.E desc[UR24][R38.64], R63 ;  /* 0x0000003f26007986 */ /* 0x010fe8000c101918 */
[----:B------:R-:W-:Y:S04]  /*7e00*/  STG.E desc[UR24][R38.64+0x80], R56 ;  /* 0x0000803826007986 */ /* 0x000fe8000c101918 */
[----:B------:R-:W-:Y:S04]  /*7e10*/  STG.E desc[UR24][R38.64+0x100], R109 ;  /* 0x0001006d26007986 */ /* 0x000fe8000c101918 */
[----:B------:R0:W-:Y:S04]  /*7e20*/  STG.E desc[UR24][R38.64+0x180], R137 ;  /* 0x0001808926007986 */ /* 0x0001e8000c101918 */
[----:B------:R-:W-:Y:S04]  /*7e30*/  STG.E desc[UR24][R44.64], R57 ;  /* 0x000000392c007986 */ /* 0x000fe8000c101918 */
[----:B------:R-:W-:Y:S04]  /*7e40*/  STG.E desc[UR24][R44.64+0x80], R52 ;  /* 0x000080342c007986 */ /* 0x000fe8000c101918 */
[----:B0-----:R-:W2:Y:S04]  /*7e50*/  LDL.LU R38, [R1+0x2ac] ;  /* 0x0002ac0001267983 */ /* 0x001ea80000300800 */
[----:B------:R-:W-:Y:S04]  /*7e60*/  STG.E desc[UR24][R44.64+0x100], R110 ;  /* 0x0001006e2c007986 */ /* 0x000fe8000c101918 */
[----:B------:R-:W4:Y:S04]  /*7e70*/  LDL.LU R39, [R1+0x134] ;  /* 0x0001340001277983 */ /* 0x000f280000300800 */
[----:B------:R0:W-:Y:S04]  /*7e80*/  STG.E desc[UR24][R44.64+0x180], R138 ;  /* 0x0001808a2c007986 */ /* 0x0001e8000c101918 */
[----:B------:R-:W-:Y:S04]  /*7e90*/  STG.E desc[UR24][R42.64], R46 ;  /* 0x0000002e2a007986 */ /* 0x000fe8000c101918 */
[----:B------:R1:W-:Y:S04]  /*7ea0*/  STG.E desc[UR24][R42.64+0x80], R47 ;  /* 0x0000802f2a007986 */ /* 0x0003e8000c101918 */
[----:B0-----:R-:W4:Y:S04]  /*7eb0*/  LDL.LU R44, [R1+0x290] ;  /* 0x00029000012c7983 */ /* 0x001f280000300800 */
[----:B------:R-:W4:Y:S04]  /*7ec0*/  LDL.LU R45, [R1+0x118] ;  /* 0x00011800012d7983 */ /* 0x000f280000300800 */
[----:B-1----:R-:W4:Y:S04]  /*7ed0*/  LDL.LU.64 R46, [R1+0x338] ;  /* 0x00033800012e7983 */ /* 0x002f280000300a00 */
[----:B------:R-:W-:Y:S04]  /*7ee0*/  STG.E desc[UR24][R42.64+0x100], R111 ;  /* 0x0001006f2a007986 */ /* 0x000fe8000c101918 */
[----:B------:R0:W-:Y:S04]  /*7ef0*/  STG.E desc[UR24][R42.64+0x180], R139 ;  /* 0x0001808b2a007986 */ /* 0x0001e8000c101918 */
[----:B-----5:R-:W-:Y:S04]  /*7f00*/  STG.E desc[UR24][R54.64], R53 ;  /* 0x0000003536007986 */ /* 0x020fe8000c101918 */
[----:B------:R-:W-:Y:S04]  /*7f10*/  STG.E desc[UR24][R54.64+0x80], R2 ;  /* 0x0000800236007986 */ /* 0x000fe8000c101918 */
[----:B------:R-:W-:Y:S04]  /*7f20*/  STG.E desc[UR24][R54.64+0x100], R104 ;  /* 0x0001006836007986 */ /* 0x000fe8000c101918 */
[----:B0-----:R-:W5:Y:S04]  /*7f30*/  LDL.LU.64 R42, [R1+0x330] ;  /* 0x00033000012a7983 */ /* 0x001f680000300a00 */
[----:B------:R0:W-:Y:S04]  /*7f40*/  STG.E desc[UR24][R54.64+0x180], R140 ;  /* 0x0001808c36007986 */ /* 0x0001e8000c101918 */
[----:B0-----:R-:W5:Y:S04]  /*7f50*/  LDL.LU R54, [R1+0x294] ;  /* 0x0002940001367983 */ /* 0x001f680000300800 */
[----:B------:R-:W5:Y:S04]  /*7f60*/  LDL.LU R2, [R1+0x11c] ;  /* 0x00011c0001027983 */ /* 0x000f680000300800 */
[----:B------:R-:W-:Y:S04]  /*7f70*/  STG.E desc[UR24][R40.64], R48 ;  /* 0x0000003028007986 */ /* 0x000fe8000c101918 */
[----:B------:R-:W-:Y:S04]  /*7f80*/  STG.E desc[UR24][R40.64+0x80], R49 ;  /* 0x0000803128007986 */ /* 0x000fe8000c101918 */
[----:B------:R-:W-:Y:S04]  /*7f90*/  STG.E desc[UR24][R40.64+0x100], R105 ;  /* 0x0001006928007986 */ /* 0x000fe8000c101918 */
[----:B------:R-:W5:Y:S04]  /*7fa0*/  LDL.LU R52, [R1+0x298] ;  /* 0x0002980001347983 */ /* 0x000f680000300800 */
[----:B------:R0:W-:Y:S04]  /*7fb0*/  STG.E desc[UR24][R40.64+0x180], R141 ;  /* 0x0001808d28007986 */ /* 0x0001e8000c101918 */
[----:B------:R-:W5:Y:S04]  /*7fc0*/  LDL.LU R53, [R1+0x120] ;  /* 0x0001200001357983 */ /* 0x000f680000300800 */
[----:B0-----:R-:W5:Y:S04]  /*7fd0*/  LDL.LU.64 R40, [R1+0x328] ;  /* 0x0003280001287983 */ /* 0x001f680000300a00 */
[----:B------:R-:W5:Y:S04]  /*7fe0*/  LDL.LU.64 R48, [R1+0x320] ;  /* 0x0003200001307983 */ /* 0x000f680000300a00 */
[----:B------:R-:W5:Y:S04]  /*7ff0*/  LDL.LU R55, [R1+0x29c] ;  /* 0x00029c0001377983 */ /* 0x000f680000300800 */
[----:B---3--:R0:W-:Y:S04]  /*8000*/  STG.E desc[UR24][R36.64], R50 ;  /* 0x0000003224007986 */ /* 0x0081e8000c101918 */
[----:B------:R-:W-:Y:S04]  /*8010*/  STG.E desc[UR24][R36.64+0x80], R51 ;  /* 0x0000803324007986 */ /* 0x000fe8000c101918 */
[----:B------:R-:W-:Y:S04]  /*8020*/  STG.E desc[UR24][R36.64+0x100], R106 ;  /* 0x0001006a24007986 */ /* 0x000fe8000c101918 */
[----:B------:R1:W-:Y:S04]  /*8030*/  STG.E desc[UR24][R36.64+0x180], R142 ;  /* 0x0001808e24007986 */ /* 0x0003e8000c101918 */
[----:B0-----:R-:W3:Y:S04]  /*8040*/  LDL.LU R50, [R1+0x124] ;  /* 0x0001240001327983 */ /* 0x001ee80000300800 */
[----:B-1----:R-:W3:Y:S04]  /*8050*/  LDL.LU R36, [R1+0x280] ;  /* 0x0002800001247983 */ /* 0x002ee80000300800 */
[----:B------:R-:W3:Y:S04]  /*8060*/  LDL.LU R37, [R1+0x108] ;  /* 0x0001080001257983 */ /* 0x000ee80000300800 */
[----:B--2---:R-:W-:Y:S04]  /*8070*/  STG.E desc[UR24][R58.64], R38 ;  /* 0x000000263a007986 */ /* 0x004fe8000c101918 */
[----:B----4-:R0:W-:Y:S04]  /*8080*/  STG.E desc[UR24][R58.64+0x80], R39 ;  /* 0x000080273a007986 */ /* 0x0101e8000c101918 */
[----:B------:R-:W-:Y:S04]  /*8090*/  STG.E desc[UR24][R58.64+0x100], R107 ;  /* 0x0001006b3a007986 */ /* 0x000fe8000c101918 */
[----:B------:R-:W-:Y:S04]  /*80a0*/  STG.E desc[UR24][R58.64+0x180], R143 ;  /* 0x0001808f3a007986 */ /* 0x000fe8000c101918 */
[----:B0-----:R-:W2:Y:S04]  /*80b0*/  LDL.LU.64 R38, [R1+0x318] ;  /* 0x0003180001267983 */ /* 0x001ea80000300a00 */
[----:B------:R-:W4:Y:S04]  /*80c0*/  LDL.LU R63, [R1+0x284] ;  /* 0x00028400013f7983 */ /* 0x000f280000300800 */
[----:B------:R-:W4:Y:S04]  /*80d0*/  LDL.LU R51, [R1+0x10c] ;  /* 0x00010c0001337983 */ /* 0x000f280000300800 */
[----:B------:R-:W-:Y:S04]  /*80e0*/  STG.E desc[UR24][R46.64], R44 ;  /* 0x0000002c2e007986 */ /* 0x000fe8000c101918 */
[----:B------:R0:W-:Y:S04]  /*80f0*/  STG.E desc[UR24][R46.64+0x80], R45 ;  /* 0x0000802d2e007986 */ /* 0x0001e8000c101918 */
[----:B0-----:R-:W4:Y:S04]  /*8100*/  LDL.LU.64 R44, [R1+0x410] ;  /* 0x00041000012c7983 */ /* 0x001f280000300a00 */
[----:B------:R-:W-:Y:S04]  /*8110*/  STG.E desc[UR24][R46.64+0x100], R100 ;  /* 0x000100642e007986 */ /* 0x000fe8000c101918 */
[----:B------:R0:W-:Y:S04]  /*8120*/  STG.E desc[UR24][R46.64+0x180], R144 ;  /* 0x000180902e007986 */ /* 0x0001e8000c101918 */
[----:B0-----:R-:W4:Y:S04]  /*8130*/  LDL.LU.64 R46, [R1+0x408] ;  /* 0x00040800012e7983 */ /* 0x001f280000300a00 */
[----:B------:R-:W4:Y:S04]  /*8140*/  LDL.LU R56, [R1+0x288] ;  /* 0x0002880001387983 */ /* 0x000f280000300800 */
[----:B-----5:R-:W-:Y:S04]  /*8150*/  STG.E desc[UR24][R42.64], R54 ;  /* 0x000000362a007986 */ /* 0x020fe8000c101918 */
[----:B------:R0:W-:Y:S04]  /*8160*/  STG.E desc[UR24][R42.64+0x80], R2 ;  /* 0x000080022a007986 */ /* 0x0001e8000c101918 */
[----:B------:R-:W5:Y:S04]  /*8170*/  LDL.LU R57, [R1+0x110] ;  /* 0x0001100001397983 */ /* 0x000f680000300800 */
[----:B0-----:R-:W5:Y:S04]  /*8180*/  LDL.LU R2, [R1+0x28c] ;  /* 0x00028c0001027983 */ /* 0x001f680000300800 */
[----:B------:R-:W5:Y:S04]  /*8190*/  LDL.LU R54, [R1+0x114] ;  /* 0x0001140001367983 */ /* 0x000f680000300800 */
[----:B------:R-:W5:Y:S04]  /*81a0*/  LDL.LU.64 R58, [R1+0x400] ;  /* 0x00040000013a7983 */ /* 0x000f680000300a00 */
[----:B------:R-:W-:Y:S04]  /*81b0*/  STG.E desc[UR24][R42.64+0x100], R101 ;  /* 0x000100652a007986 */ /* 0x000fe8000c101918 */
[----:B------:R0:W-:Y:S04]  /*81c0*/  STG.E desc[UR24][R42.64+0x180], R145 ;  /* 0x000180912a007986 */ /* 0x0001e8000c101918 */
[----:B------:R-:W-:Y:S04]  /*81d0*/  STG.E desc[UR24][R40.64], R52 ;  /* 0x0000003428007986 */ /* 0x000fe8000c101918 */
[----:B------:R-:W-:Y:S04]  /*81e0*/  STG.E desc[UR24][R40.64+0x80], R53 ;  /* 0x0000803528007986 */ /* 0x000fe8000c101918 */
[----:B------:R-:W-:Y:S04]  /*81f0*/  STG.E desc[UR24][R40.64+0x100], R102 ;  /* 0x0001006628007986 */ /* 0x000fe8000c101918 */
[----:B0-----:R-:W5:Y:S04]  /*8200*/  LDL.LU.64 R42, [R1+0x3f8] ;  /* 0x0003f800012a7983 */ /* 0x001f680000300a00 */
[----:B------:R0:W-:Y:S04]  /*8210*/  STG.E desc[UR24][R40.64+0x180], R146 ;  /* 0x0001809228007986 */ /* 0x0001e8000c101918 */
[----:B------:R1:W-:Y:S04]  /*8220*/  STG.E desc[UR24][R48.64], R55 ;  /* 0x0000003730007986 */ /* 0x0003e8000c101918 */
[----:B0-----:R-:W5:Y:S04]  /*8230*/  LDL.LU R40, [R1+0x270] ;  /* 0x0002700001287983 */ /* 0x001f680000300800 */
[----:B------:R-:W5:Y:S04]  /*8240*/  LDL.LU R41, [R1+0x100] ;  /* 0x0001000001297983 */ /* 0x000f680000300800 */
[----:B-1----:R-:W5:Y:S04]  /*8250*/  LDL.LU R55, [R1+0x274] ;  /* 0x0002740001377983 */ /* 0x002f680000300800 */
[----:B---3--:R-:W-:Y:S04]  /*8260*/  STG.E desc[UR24][R48.64+0x80], R50 ;  /* 0x0000803230007986 */ /* 0x008fe8000c101918 */
[----:B------:R-:W-:Y:S04]  /*8270*/  STG.E desc[UR24][R48.64+0x100], R103 ;  /* 0x0001006730007986 */ /* 0x000fe8000c101918 */
[----:B------:R0:W-:Y:S04]  /*8280*/  STG.E desc[UR24][R48.64+0x180], R147 ;  /* 0x0001809330007986 */ /* 0x0001e8000c101918 */
[----:B0-----:R-:W3:Y:S04]  /*8290*/  LDL.LU.64 R48, [R1+0x448] ;  /* 0x0004480001307983 */ /* 0x001ee80000300a00 */
[----:B------:R-:W3:Y:S04]  /*82a0*/  LDL.LU R50, [R1+0x278] ;  /* 0x0002780001327983 */ /* 0x000ee80000300800 */
[----:B------:R-:W3:Y:S04]  /*82b0*/  LDL.LU.64 R52, [R1+0x440] ;  /* 0x0004400001347983 */ /* 0x000ee80000300a00 */
[----:B--2---:R-:W-:Y:S04]  /*82c0*/  STG.E desc[UR24][R38.64], R36 ;  /* 0x0000002426007986 */ /* 0x004fe8000c101918 */
[----:B------:R-:W-:Y:S04]  /*82d0*/  STG.E desc[UR24][R38.64+0x80], R37 ;  /* 0x0000802526007986 */ /* 0x000fe8000c101918 */
[----:B------:R-:W-:Y:S04]  /*82e0*/  STG.E desc[UR24][R38.64+0x100], R96 ;  /* 0x0001006026007986 */ /* 0x000fe8000c101918 */
[----:B------:R-:W-:Y:S04]  /*82f0*/  STG.E desc[UR24][R38.64+0x180], R148 ;  /* 0x0001809426007986 */ /* 0x000fe8000c101918 */
[----:B------:R-:W0:Y:S04]  /*8300*/  LDSM.16.M88.4 R36, [R0] ;  /* 0x000000000024783b */ /* 0x000e280000000200 */
[----:B----4-:R-:W-:Y:S04]  /*8310*/  STG.E desc[UR24][R44.64], R63 ;  /* 0x0000003f2c007986 */ /* 0x010fe8000c101918 */
[----:B------:R1:W-:Y:S04]  /*8320*/  STG.E desc[UR24][R44.64+0x80], R51 ;  /* 0x000080332c007986 */ /* 0x0003e8000c101918 */
[----:B------:R-:W-:Y:S04]  /*8330*/  STG.E desc[UR24][R44.64+0x100], R97 ;  /* 0x000100612c007986 */ /* 0x000fe8000c101918 */
[----:B------:R2:W-:Y:S04]  /*8340*/  STG.E desc[UR24][R44.64+0x180], R149 ;  /* 0x000180952c007986 */ /* 0x0005e8000c101918 */
[----:B-1----:R-:W4:Y:S04]  /*8350*/  LDL.LU R51, [R1+0x27c] ;  /* 0x00027c0001337983 */ /* 0x002f280000300800 */
[----:B--2---:R-:W4:Y:S04]  /*8360*/  LDL.LU.64 R44, [R1+0x438] ;  /* 0x00043800012c7983 */ /* 0x004f280000300a00 */
[----:B------:R-:W-:Y:S04]  /*8370*/  STG.E desc[UR24][R46.64], R56 ;  /* 0x000000382e007986 */ /* 0x000fe8000c101918 */
[----:B-----5:R-:W-:Y:S04]  /*8380*/  STG.E desc[UR24][R46.64+0x80], R57 ;  /* 0x000080392e007986 */ /* 0x020fe8000c101918 */
[----:B------:R-:W-:Y:S04]  /*8390*/  STG.E desc[UR24][R46.64+0x100], R98 ;  /* 0x000100622e007986 */ /* 0x000fe8000c101918 */
[----:B------:R-:W-:Y:S04]  /*83a0*/  STG.E desc[UR24][R46.64+0x180], R150 ;  /* 0x000180962e007986 */ /* 0x000fe8000c101918 */
[----:B------:R1:W-:Y:S04]  /*83b0*/  STG.E desc[UR24][R58.64], R2 ;  /* 0x000000023a007986 */ /* 0x0003e8000c101918 */
[----:B-1----:R-:W2:Y:S04]  /*83c0*/  LDL.LU R2, [R1+0x260] ;  /* 0x0002600001027983 */ /* 0x002ea80000300800 */
[----:B------:R-:W2:Y:S04]  /*83d0*/  LDL.LU.64 R46, [R1+0x430] ;  /* 0x00043000012e7983 */ /* 0x000ea80000300a00 */
[----:B------:R-:W5:Y:S04]  /*83e0*/  LDL.LU R66, [R1+0x264] ;  /* 0x0002640001427983 */ /* 0x000f680000300800 */
[----:B------:R-:W5:Y:S04]  /*83f0*/  LDL.LU.64 R64, [R1+0x480] ;  /* 0x0004800001407983 */ /* 0x000f680000300a00 */
[----:B------:R1:W-:Y:S04]  /*8400*/  STG.E desc[UR24][R58.64+0x80], R54 ;  /* 0x000080363a007986 */ /* 0x0003e8000c101918 */
[----:B------:R-:W-:Y:S04]  /*8410*/  STG.E desc[UR24][R58.64+0x100], R99 ;  /* 0x000100633a007986 */ /* 0x000fe8000c101918 */
[----:B------:R-:W-:Y:S04]  /*8420*/  STG.E desc[UR24][R58.64+0x180], R151 ;  /* 0x000180973a007986 */ /* 0x000fe8000c101918 */
[----:B------:R-:W5:Y:S04]  /*8430*/  LDL.LU R67, [R1+0x268] ;  /* 0x0002680001437983 */ /* 0x000f680000300800 */
[----:B------:R-:W-:Y:S04]  /*8440*/  STG.E desc[UR24][R42.64], R40 ;  /* 0x000000282a007986 */ /* 0x000fe8000c101918 */
[----:B------:R-:W5:Y:S04]  /*8450*/  LDL.LU.64 R62, [R1+0x478] ;  /* 0x00047800013e7983 */ /* 0x000f680000300a00 */
[----:B------:R-:W-:Y:S04]  /*8460*/  STG.E desc[UR24][R42.64+0x80], R41 ;  /* 0x000080292a007986 */ /* 0x000fe8000c101918 */
[----:B------:R-:W-:Y:S04]  /*8470*/  STG.E desc[UR24][R42.64+0x100], R92 ;  /* 0x0001005c2a007986 */ /* 0x000fe8000c101918 */
[----:B------:R-:W-:Y:S04]  /*8480*/  STG.E desc[UR24][R42.64+0x180], R152 ;  /* 0x000180982a007986 */ /* 0x000fe8000c101918 */
[----:B-1----:R-:W5:Y:S04]  /*8490*/  LDL.LU R54, [R1+0x26c] ;  /* 0x00026c0001367983 */ /* 0x002f680000300800 */
[----:B------:R-:W5:Y:S04]  /*84a0*/  LDL.LU.64 R60, [R1+0x470] ;  /* 0x00047000013c7983 */ /* 0x000f680000300a00 */
[----:B------:R-:W1:Y:S04]  /*84b0*/  LDSM.16.M88.4 R40, [R0+0x100] ;  /* 0x000100000028783b */ /* 0x000e680000000200 */
[----:B---3--:R-:W-:Y:S04]  /*84c0*/  STG.E desc[UR24][R48.64], R55 ;  /* 0x0000003730007986 */ /* 0x008fe8000c101918 */
[----:B------:R3:W-:Y:S04]  /*84d0*/  STG.E desc[UR24][R48.64+0x80], R3 ;  /* 0x0000800330007986 */ /* 0x0007e8000c101918 */
[----:B------:R-:W-:Y:S04]  /*84e0*/  STG.E desc[UR24][R48.64+0x100], R93 ;  /* 0x0001005d30007986 */ /* 0x000fe8000c101918 */
[----:B------:R0:W-:Y:S04]  /*84f0*/  STG.E desc[UR24][R48.64+0x180], R153 ;  /* 0x0001809930007986 */ /* 0x0001e8000c101918 */
[----:B---3--:R-:W3:Y:S04]  /*8500*/  LDL.LU R3, [R1+0x514] ;  /* 0x0005140001037983 */ /* 0x008ee80000300800 */
[----:B------:R-:W3:Y:S04]  /*8510*/  LDL.LU R55, [R1+0x250] ;  /* 0x0002500001377983 */ /* 0x000ee80000300800 */
[----:B0-----:R-:W3:Y:S04]  /*8520*/  LDL.LU.64 R48, [R1+0x468] ;  /* 0x0004680001307983 */ /* 0x001ee80000300a00 */
[----:B------:R-:W-:Y:S04]  /*8530*/  STG.E desc[UR24][R52.64], R50 ;  /* 0x0000003234007986 */ /* 0x000fe8000c101918 */
[----:B------:R0:W-:Y:S04]  /*8540*/  STG.E desc[UR24][R52.64+0x80], R165 ;  /* 0x000080a534007986 */ /* 0x0001e8000c101918 */
[----:B------:R-:W-:Y:S04]  /*8550*/  STG.E desc[UR24][R52.64+0x100], R94 ;  /* 0x0001005e34007986 */ /* 0x000fe8000c101918 */
[----:B------:R-:W-:Y:S04]  /*8560*/  STG.E desc[UR24][R52.64+0x180], R154 ;  /* 0x0001809a34007986 */ /* 0x000fe8000c101918 */
[----:B0-----:R-:W3:Y:S04]  /*8570*/  LDL.LU R165, [R1+0x510] ;  /* 0x0005100001a57983 */ /* 0x001ee80000300800 */
[----:B----4-:R-:W-:Y:S04]  /*8580*/  STG.E desc[UR24][R44.64], R51 ;  /* 0x000000332c007986 */ /* 0x010fe8000c101918 */
[----:B------:R0:W-:Y:S04]  /*8590*/  STG.E desc[UR24][R44.64+0x80], R164 ;  /* 0x000080a42c007986 */ /* 0x0001e8000c101918 */
[----:B0-----:R-:W4:Y:S04]  /*85a0*/  LDL.LU R164, [R1+0x50c] ;  /* 0x00050c0001a47983 */ /* 0x001f280000300800 */
[----:B------:R-:W4:Y:S04]  /*85b0*/  LDL.LU R56, [R1+0x254] ;  /* 0x0002540001387983 */ /* 0x000f280000300800 */
[----:B------:R-:W4:Y:S04]  /*85c0*/  LDL.LU.64 R50, [R1+0x4b8] ;  /* 0x0004b80001327983 */ /* 0x000f280000300a00 */
[----:B------:R-:W4:Y:S04]  /*85d0*/  LDL.LU R57, [R1+0x258] ;  /* 0x0002580001397983 */ /* 0x000f280000300800 */
[----:B------:R-:W-:Y:S04]  /*85e0*/  STG.E desc[UR24][R44.64+0x100], R95 ;  /* 0x0001005f2c007986 */ /* 0x000fe8000c101918 */
[----:B------:R-:W4:Y:S04]  /*85f0*/  LDL.LU.64 R58, [R1+0x4b0] ;  /* 0x0004b000013a7983 */ /* 0x000f280000300a00 */
[----:B------:R-:W-:Y:S04]  /*8600*/  STG.E desc[UR24][R44.64+0x180], R155 ;  /* 0x0001809b2c007986 */ /* 0x000fe8000c101918 */
[----:B--2---:R0:W-:Y:S04]  /*8610*/  STG.E desc[UR24][R46.64], R2 ;  /* 0x000000022e007986 */ /* 0x0041e8000c101918 */
[----:B0-----:R-:W2:Y:S04]  /*8620*/  LDL.LU R2, [R1+0x25c] ;  /* 0x00025c0001027983 */ /* 0x001ea80000300800 */
[----:B------:R-:W2:Y:S04]  /*8630*/  LDL.LU.64 R52, [R1+0x4a8] ;  /* 0x0004a80001347983 */ /* 0x000ea80000300a00 */
[----:B------:R-:W-:Y:S04]  /*8640*/  STG.E desc[UR24][R46.64+0x80], R160 ;  /* 0x000080a02e007986 */ /* 0x000fe8000c101918 */
[----:B------:R-:W-:Y:S04]  /*8650*/  STG.E desc[UR24][R46.64+0x100], R32 ;  /* 0x000100202e007986 */ /* 0x000fe8000c101918 */
[----:B------:R-:W-:Y:S04]  /*8660*/  STG.E desc[UR24][R46.64+0x180], R36 ;  /* 0x000180242e007986 */ /* 0x000fe8000c101918 */
[----:B-----5:R-:W-:Y:S04]  /*8670*/  STG.E desc[UR24][R64.64], R66 ;  /* 0x0000004240007986 */ /* 0x020fe8000c101918 */
[----:B------:R-:W-:Y:S04]  /*8680*/  STG.E desc[UR24][R64.64+0x80], R161 ;  /* 0x000080a140007986 */ /* 0x000fe8000c101918 */
[----:B------:R-:W-:Y:S04]  /*8690*/  STG.E desc[UR24][R64.64+0x100], R33 ;  /* 0x0001002140007986 */ /* 0x000fe8000c101918 */
[----:B------:R-:W-:Y:S04]  /*86a0*/  STG.E desc[UR24][R64.64+0x180], R37 ;  /* 0x0001802540007986 */ /* 0x000fe8000c101918 */
[----:B------:R-:W-:Y:S04]  /*86b0*/  STG.E desc[UR24][R62.64], R67 ;  /* 0x000000433e007986 */ /* 0x000fe8000c101918 */
[----:B------:R-:W-:Y:S04]  /*86c0*/  STG.E desc[UR24][R62.64+0x80], R162 ;  /* 0x000080a23e007986 */ /* 0x000fe8000c101918 */
[----:B------:R-:W-:Y:S04]  /*86d0*/  STG.E desc[UR24][R62.64+0x100], R34 ;  /* 0x000100223e007986 */ /* 0x000fe8000c101918 */
[----:B------:R-:W-:Y:S04]  /*86e0*/  STG.E desc[UR24][R62.64+0x180], R38 ;  /* 0x000180263e007986 */ /* 0x000fe8000c101918 */
[----:B------:R0:W-:Y:S04]  /*86f0*/  STG.E desc[UR24][R60.64], R54 ;  /* 0x000000363c007986 */ /* 0x0001e8000c101918 */
[----:B------:R-:W-:Y:S04]  /*8700*/  STG.E desc[UR24][R60.64+0x80], R163 ;  /* 0x000080a33c007986 */ /* 0x000fe8000c101918 */
[----:B------:R-:W-:Y:S04]  /*8710*/  STG.E desc[UR24][R60.64+0x100], R35 ;  /* 0x000100233c007986 */ /* 0x000fe8000c101918 */
[----:B0-----:R-:W5:Y:S04]  /*8720*/  LDL.LU R54, [R1+0x240] ;  /* 0x0002400001367983 */ /* 0x001f680000300800 */
[----:B------:R-:W-:Y:S04]  /*8730*/  STG.E desc[UR24][R60.64+0x180], R39 ;  /* 0x000180273c007986 */ /* 0x000fe8000c101918 */
[----:B------:R-:W5:Y:S04]  /*8740*/  LDL.LU.64 R62, [R1+0x4a0] ;  /* 0x0004a000013e7983 */ /* 0x000f680000300a00 */
[----:B------:R-:W0:Y:S04]  /*8750*/  LDSM.16.M88.4 R44, [R0+0x200] ;  /* 0x00020000002c783b */ /* 0x000e280000000200 */
[----:B------:R-:W0:Y:S04]  /*8760*/  LDSM.16.M88.4 R32, [R0+0x300] ;  /* 0x000300000020783b */ /* 0x000e280000000200 */
[----:B------:R-:W-:Y:S04]  /*8770*/  LDSM.16.M88.4 R36, [R0+0x600] ;  /* 0x000600000024783b */ /* 0x000fe80000000200 */
[----:B---3--:R3:W-:Y:S04]  /*8780*/  STG.E desc[UR24][R48.64], R55 ;  /* 0x0000003730007986 */ /* 0x0087e8000c101918 */
[----:B------:R-:W-:Y:S04]  /*8790*/  STG.E desc[UR24][R48.64+0x80], R156 ;  /* 0x0000809c30007986 */ /* 0x000fe8000c101918 */
[----:B------:R-:W-:Y:S04]  /*87a0*/  STG.E desc[UR24][R48.64+0x100], R28 ;  /* 0x0001001c30007986 */ /* 0x000fe8000c101918 */
[----:B-1----:R1:W-:Y:S04]  /*87b0*/  STG.E desc[UR24][R48.64+0x180], R40 ;  /* 0x0001802830007986 */ /* 0x0023e8000c101918 */
[----:B---3--:R-:W3:Y:S04]  /*87c0*/  LDL.LU R55, [R1+0x244] ;  /* 0x0002440001377983 */ /* 0x008ee80000300800 */
[----:B-1----:R-:W3:Y:S04]  /*87d0*/  LDL.LU.64 R48, [R1+0x4e0] ;  /* 0x0004e00001307983 */ /* 0x002ee80000300a00 */
[----:B------:R-:W3:Y:S04]  /*87e0*/  LDL.LU R66, [R1+0x248] ;  /* 0x0002480001427983 */ /* 0x000ee80000300800 */
[----:B------:R-:W3:Y:S04]  /*87f0*/  LDL.LU.64 R64, [R1+0x4d8] ;  /* 0x0004d80001407983 */ /* 0x000ee80000300a00 */
[----:B----4-:R1:W-:Y:S04]  /*8800*/  STG.E desc[UR24][R50.64], R56 ;  /* 0x0000003832007986 */ /* 0x0103e8000c101918 */
[----:B------:R-:W-:Y:S04]  /*8810*/  STG.E desc[UR24][R50.64+0x80], R157 ;  /* 0x0000809d32007986 */ /* 0x000fe8000c101918 */
[----:B------:R-:W-:Y:S04]  /*8820*/  STG.E desc[UR24][R50.64+0x100], R29 ;  /* 0x0001001d32007986 */ /* 0x000fe8000c101918 */
[----:B------:R4:W-:Y:S04]  /*8830*/  STG.E desc[UR24][R50.64+0x180], R41 ;  /* 0x0001802932007986 */ /* 0x0009e8000c101918 */
[----:B-1----:R-:W3:Y:S04]  /*8840*/  LDL.LU R56, [R1+0x24c] ;  /* 0x00024c0001387983 */ /* 0x002ee80000300800 */
[----:B----4-:R-:W4:Y:S04]  /*8850*/  LDL.LU.64 R50, [R1+0x4d0] ;  /* 0x0004d00001327983 */ /* 0x010f280000300a00 */
[----:B------:R1:W-:Y:S04]  /*8860*/  STG.E desc[UR24][R58.64], R57 ;  /* 0x000000393a007986 */ /* 0x0003e8000c101918 */
[----:B------:R-:W-:Y:S04]  /*8870*/  STG.E desc[UR24][R58.64+0x80], R158 ;  /* 0x0000809e3a007986 */ /* 0x000fe8000c101918 */
[----:B------:R-:W-:Y:S04]  /*8880*/  STG.E desc[UR24][R58.64+0x100], R30 ;  /* 0x0001001e3a007986 */ /* 0x000fe8000c101918 */
[----:B------:R0:W-:Y:S04]  /*8890*/  STG.E desc[UR24][R58.64+0x180], R42 ;  /* 0x0001802a3a007986 */ /* 0x0001e8000c101918 */
[----:B-1----:R-:W4:Y:S04]  /*88a0*/  LDL.LU R57, [R1+0x230] ;  /* 0x0002300001397983 */ /* 0x002f280000300800 */
[----:B--2---:R1:W-:Y:S04]  /*88b0*/  STG.E desc[UR24][R52.64], R2 ;  /* 0x0000000234007986 */ /* 0x0043e8000c101918 */
[----:B0-----:R-:W2:Y:S04]  /*88c0*/  LDL.LU.64 R58, [R1+0x4c8] ;  /* 0x0004c800013a7983 */ /* 0x001ea80000300a00 */
[----:B------:R-:W-:Y:S04]  /*88d0*/  STG.E desc[UR24][R52.64+0x80], R159 ;  /* 0x0000809f34007986 */ /* 0x000fe8000c101918 */
[----:B------:R-:W-:Y:S04]  /*88e0*/  STG.E desc[UR24][R52.64+0x100], R31 ;  /* 0x0001001f34007986 */ /* 0x000fe8000c101918 */
[----:B------:R0:W-:Y:S04]  /*88f0*/  STG.E desc[UR24][R52.64+0x180], R43 ;  /* 0x0001802b34007986 */ /* 0x0001e8000c101918 */
[----:B-1----:R-:W2:Y:S04]  /*8900*/  LDL.LU R2, [R1+0x234] ;  /* 0x0002340001027983 */ /* 0x002ea80000300800 */
[----:B------:R-:W1:Y:S04]  /*8910*/  LDSM.16.M88.4 R28, [R0+0x400] ;  /* 0x00040000001c783b */ /* 0x000e680000000200 */
[----:B0-----:R-:W2:Y:S04]  /*8920*/  LDL.LU.64 R52, [R1+0x4c0] ;  /* 0x0004c00001347983 */ /* 0x001ea80000300a00 */
[----:B------:R-:W2:Y:S04]  /*8930*/  LDL.LU R67, [R1+0x238] ;  /* 0x0002380001437983 */ /* 0x000ea80000300800 */
[----:B------:R-:W2:Y:S04]  /*8940*/  LDL.LU.64 R60, [R1+0x498] ;  /* 0x00049800013c7983 */ /* 0x000ea80000300a00 */
[----:B------:R-:W-:Y:S04]  /*8950*/  LDSM.16.M88.4 R40, [R0+0x700] ;  /* 0x000700000028783b */ /* 0x000fe80000000200 */
[----:B-----5:R0:W-:Y:S04]  /*8960*/  STG.E desc[UR24][R62.64], R54 ;  /* 0x000000363e007986 */ /* 0x0201e8000c101918 */
[----:B------:R-:W-:Y:S04]  /*8970*/  STG.E desc[UR24][R62.64+0x80], R88 ;  /* 0x000080583e007986 */ /* 0x000fe8000c101918 */
[----:B------:R-:W-:Y:S04]  /*8980*/  STG.E desc[UR24][R62.64+0x100], R24 ;  /* 0x000100183e007986 */ /* 0x000fe8000c101918 */
[----:B------:R5:W-:Y:S04]  /*8990*/  STG.E desc[UR24][R62.64+0x180], R44 ;  /* 0x0001802c3e007986 */ /* 0x000be8000c101918 */
[----:B0-----:R-:W2:Y:S04]  /*89a0*/  LDL.LU R54, [R1+0x23c] ;  /* 0x00023c0001367983 */ /* 0x001ea80000300800 */
[----:B-----5:R-:W5:Y:S04]  /*89b0*/  LDL.LU.64 R62, [R1+0x490] ;  /* 0x00049000013e7983 */ /* 0x020f680000300a00 */
[----:B---3--:R0:W-:Y:S04]  /*89c0*/  STG.E desc[UR24][R48.64], R55 ;  /* 0x0000003730007986 */ /* 0x0081e8000c101918 */
[----:B------:R-:W-:Y:S04]  /*89d0*/  STG.E desc[UR24][R48.64+0x80], R89 ;  /* 0x0000805930007986 */ /* 0x000fe8000c101918 */
[----:B------:R-:W-:Y:S04]  /*89e0*/  STG.E desc[UR24][R48.64+0x100], R25 ;  /* 0x0001001930007986 */ /* 0x000fe8000c101918 */
[----:B------:R3:W-:Y:S04]  /*89f0*/  STG.E desc[UR24][R48.64+0x180], R45 ;  /* 0x0001802d30007986 */ /* 0x0007e8000c101918 */
[----:B------:R-:W-:Y:S04]  /*8a00*/  STG.E desc[UR24][R64.64], R66 ;  /* 0x0000004240007986 */ /* 0x000fe8000c101918 */
[----:B------:R-:W-:Y:S04]  /*8a10*/  STG.E desc[UR24][R64.64+0x80], R90 ;  /* 0x0000805a40007986 */ /* 0x000fe8000c101918 */
[----:B------:R-:W-:Y:S04]  /*8a20*/  STG.E desc[UR24][R64.64+0x100], R26 ;  /* 0x0001001a40007986 */ /* 0x000fe8000c101918 */
[----:B0-----:R-:W5:Y:S04]  /*8a30*/  LDL.LU R55, [R1+0x220] ;  /* 0x0002200001377983 */ /* 0x001f680000300800 */
[----:B------:R-:W-:Y:S04]  /*8a40*/  STG.E desc[UR24][R64.64+0x180], R46 ;  /* 0x0001802e40007986 */ /* 0x000fe8000c101918 */
[----:B---3--:R-:W3:Y:S04]  /*8a50*/  LDL.LU.64 R48, [R1+0x488] ;  /* 0x0004880001307983 */ /* 0x008ee80000300a00 */
[----:B----4-:R0:W-:Y:S04]  /*8a60*/  STG.E desc[UR24][R50.64], R56 ;  /* 0x0000003832007986 */ /* 0x0101e8000c101918 */
[----:B------:R-:W-:Y:S04]  /*8a70*/  STG.E desc[UR24][R50.64+0x80], R91 ;  /* 0x0000805b32007986 */ /* 0x000fe8000c101918 */
[----:B------:R-:W-:Y:S04]  /*8a80*/  STG.E desc[UR24][R50.64+0x100], R27 ;  /* 0x0001001b32007986 */ /* 0x000fe8000c101918 */
[----:B------:R4:W-:Y:S04]  /*8a90*/  STG.E desc[UR24][R50.64+0x180], R47 ;  /* 0x0001802f32007986 */ /* 0x0009e8000c101918 */
[----:B0-----:R-:W3:Y:S04]  /*8aa0*/  LDL.LU R56, [R1+0x224] ;  /* 0x0002240001387983 */ /* 0x001ee80000300800 */
[----:B------:R-:W0:Y:S04]  /*8ab0*/  LDSM.16.M88.4 R24, [R0+0x500] ;  /* 0x000500000018783b */ /* 0x000e280000000200 */
[----:B----4-:R-:W4:Y:S04]  /*8ac0*/  LDL.LU.64 R50, [R1+0x460] ;  /* 0x0004600001327983 */ /* 0x010f280000300a00 */
[----:B--2---:R2:W-:Y:S04]  /*8ad0*/  STG.E desc[UR24][R58.64], R57 ;  /* 0x000000393a007986 */ /* 0x0045e8000c101918 */
[----:B------:R-:W-:Y:S04]  /*8ae0*/  STG.E desc[UR24][R58.64+0x80], R84 ;  /* 0x000080543a007986 */ /* 0x000fe8000c101918 */
[----:B------:R-:W-:Y:S04]  /*8af0*/  STG.E desc[UR24][R58.64+0x100], R20 ;  /* 0x000100143a007986 */ /* 0x000fe8000c101918 */
[----:B------:R1:W-:Y:S04]  /*8b00*/  STG.E desc[UR24][R58.64+0x180], R32 ;  /* 0x000180203a007986 */ /* 0x0003e8000c101918 */
[----:B--2---:R-:W2:Y:S04]  /*8b10*/  LDL.LU R57, [R1+0x228] ;  /* 0x0002280001397983 */ /* 0x004ea80000300800 */
[----:B-1----:R-:W2:Y:S04]  /*8b20*/  LDL.LU.64 R58, [R1+0x458] ;  /* 0x00045800013a7983 */ /* 0x002ea80000300a00 */
[----:B------:R1:W-:Y:S04]  /*8b30*/  STG.E desc[UR24][R52.64], R2 ;  /* 0x0000000234007986 */ /* 0x0003e8000c101918 */
[----:B------:R-:W-:Y:S04]  /*8b40*/  STG.E desc[UR24][R52.64+0x80], R85 ;  /* 0x0000805534007986 */ /* 0x000fe8000c101918 */
[----:B------:R-:W-:Y:S04]  /*8b50*/  STG.E desc[UR24][R52.64+0x100], R21 ;  /* 0x0001001534007986 */ /* 0x000fe8000c101918 */
[----:B------:R0:W-:Y:S04]  /*8b60*/  STG.E desc[UR24][R52.64+0x180], R33 ;  /* 0x0001802134007986 */ /* 0x0001e8000c101918 */
[----:B-1----:R-:W2:Y:S04]  /*8b70*/  LDL.LU R2, [R1+0x22c] ;  /* 0x00022c0001027983 */ /* 0x002ea80000300800 */
[----:B0-----:R-:W2:Y:S04]  /*8b80*/  LDL.LU.64 R52, [R1+0x450] ;  /* 0x0004500001347983 */ /* 0x001ea80000300a00 */
[----:B------:R-:W-:Y:S04]  /*8b90*/  STG.E desc[UR24][R60.64], R67 ;  /* 0x000000433c007986 */ /* 0x000fe8000c101918 */
[----:B------:R-:W-:Y:S04]  /*8ba0*/  STG.E desc[UR24][R60.64+0x80], R86 ;  /* 0x000080563c007986 */ /* 0x000fe8000c101918 */
[----:B------:R-:W-:Y:S04]  /*8bb0*/  STG.E desc[UR24][R60.64+0x100], R22 ;  /* 0x000100163c007986 */ /* 0x000fe8000c101918 */
[----:B------:R-:W-:Y:S04]  /*8bc0*/  STG.E desc[UR24][R60.64+0x180], R34 ;  /* 0x000180223c007986 */ /* 0x000fe8000c101918 */
[----:B-----5:R0:W-:Y:S04]  /*8bd0*/  STG.E desc[UR24][R62.64], R54 ;  /* 0x000000363e007986 */ /* 0x0201e8000c101918 */
[----:B------:R-:W-:Y:S04]  /*8be0*/  STG.E desc[UR24][R62.64+0x80], R87 ;  /* 0x000080573e007986 */ /* 0x000fe8000c101918 */
[----:B------:R-:W-:Y:S04]  /*8bf0*/  STG.E desc[UR24][R62.64+0x100], R23 ;  /* 0x000100173e007986 */ /* 0x000fe8000c101918 */
[----:B------:R-:W-:Y:S04]  /*8c00*/  STG.E desc[UR24][R62.64+0x180], R35 ;  /* 0x000180233e007986 */ /* 0x000fe8000c101918 */
[----:B0-----:R-:W5:Y:S04]  /*8c10*/  LDL.LU R54, [R1+0x210] ;  /* 0x0002100001367983 */ /* 0x001f680000300800 */
[----:B------:R-:W5:Y:S04]  /*8c20*/  LDL.LU.64 R122, [R1+0x428] ;  /* 0x00042800017a7983 */ /* 0x000f680000300a00 */
[----:B---3--:R0:W-:Y:S04]  /*8c30*/  STG.E desc[UR24][R48.64], R55 ;  /* 0x0000003730007986 */ /* 0x0081e8000c101918 */
[----:B------:R-:W-:Y:S04]  /*8c40*/  STG.E desc[UR24][R48.64+0x80], R80 ;  /* 0x0000805030007986 */ /* 0x000fe8000c101918 */
[----:B------:R-:W-:Y:S04]  /*8c50*/  STG.E desc[UR24][R48.64+0x100], R16 ;  /* 0x0001001030007986 */ /* 0x000fe8000c101918 */
[----:B------:R1:W-:Y:S04]  /*8c60*/  STG.E desc[UR24][R48.64+0x180], R28 ;  /* 0x0001801c30007986 */ /* 0x0003e8000c101918 */
[----:B0-----:R-:W3:Y:S04]  /*8c70*/  LDL.LU R55, [R1+0x214] ;  /* 0x0002140001377983 */ /* 0x001ee80000300800 */
[----:B-1----:R-:W3:Y:S04]  /*8c80*/  LDL.LU.64 R48, [R1+0x420] ;  /* 0x0004200001307983 */ /* 0x002ee80000300a00 */
[----:B----4-:R-:W-:Y:S04]  /*8c90*/  STG.E desc[UR24][R50.64], R56 ;  /* 0x0000003832007986 */ /* 0x010fe8000c101918 */
[----:B------:R-:W-:Y:S04]  /*8ca0*/  STG.E desc[UR24][R50.64+0x80], R81 ;  /* 0x0000805132007986 */ /* 0x000fe8000c101918 */
[----:B------:R-:W-:Y:S04]  /*8cb0*/  STG.E desc[UR24][R50.64+0x100], R17 ;  /* 0x0001001132007986 */ /* 0x000fe8000c101918 */
[----:B------:R0:W-:Y:S04]  /*8cc0*/  STG.E desc[UR24][R50.64+0x180], R29 ;  /* 0x0001801d32007986 */ /* 0x0001e8000c101918 */
[----:B0-----:R-:W4:Y:S04]  /*8cd0*/  LDL.LU R50, [R1+0x218] ;  /* 0x0002180001327983 */ /* 0x001f280000300800 */
[----:B------:R-:W4:Y:S04]  /*8ce0*/  LDL.LU.64 R124, [R1+0x418] ;  /* 0x00041800017c7983 */ /* 0x000f280000300a00 */
[----:B------:R-:W4:Y:S04]  /*8cf0*/  LDL.LU R51, [R1+0x21c] ;  /* 0x00021c0001337983 */ /* 0x000f280000300800 */
[----:B------:R-:W4:Y:S04]  /*8d00*/  LDL.LU.64 R120, [R1+0x3f0] ;  /* 0x0003f00001787983 */ /* 0x000f280000300a00 */
[----:B------:R-:W4:Y:S04]  /*8d10*/  LDL.LU R66, [R1+0x200] ;  /* 0x0002000001427983 */ /* 0x000f280000300800 */
[----:B------:R-:W4:Y:S04]  /*8d20*/  LDL.LU.64 R64, [R1+0x3e8] ;  /* 0x0003e80001407983 */ /* 0x000f280000300a00 */
[----:B--2---:R0:W-:Y:S04]  /*8d30*/  STG.E desc[UR24][R58.64], R57 ;  /* 0x000000393a007986 */ /* 0x0041e8000c101918 */
[----:B------:R-:W2:Y:S04]  /*8d40*/  LDL.LU R67, [R1+0x204] ;  /* 0x0002040001437983 */ /* 0x000ea80000300800 */
[----:B------:R-:W-:Y:S04]  /*8d50*/  STG.E desc[UR24][R58.64+0x80], R82 ;  /* 0x000080523a007986 */ /* 0x000fe8000c101918 */
[----:B------:R-:W2:Y:S04]  /*8d60*/  LDL.LU.64 R60, [R1+0x3e0] ;  /* 0x0003e000013c7983 */ /* 0x000ea80000300a00 */
[----:B------:R-:W-:Y:S04]  /*8d70*/  STG.E desc[UR24][R58.64+0x100], R18 ;  /* 0x000100123a007986 */ /* 0x000fe8000c101918 */
[----:B------:R-:W-:Y:S04]  /*8d80*/  STG.E desc[UR24][R58.64+0x180], R30 ;  /* 0x0001801e3a007986 */ /* 0x000fe8000c101918 */
[----:B------:R-:W2:Y:S04]  /*8d90*/  LDL.LU R56, [R1+0x208] ;  /* 0x0002080001387983 */ /* 0x000ea80000300800 */
[----:B------:R1:W-:Y:S04]  /*8da0*/  STG.E desc[UR24][R52.64], R2 ;  /* 0x0000000234007986 */ /* 0x0003e8000c101918 */
[----:B------:R-:W2:Y:S04]  /*8db0*/  LDL.LU.64 R62, [R1+0x310] ;  /* 0x00031000013e7983 */ /* 0x000ea80000300a00 */
[----:B------:R-:W-:Y:S04]  /*8dc0*/  STG.E desc[UR24][R52.64+0x80], R83 ;  /* 0x0000805334007986 */ /* 0x000fe8000c101918 */
[----:B0-----:R-:W2:Y:S04]  /*8dd0*/  LDL.LU R57, [R1+0x4ec] ;  /* 0x0004ec0001397983 */ /* 0x001ea80000300800 */
[----:B------:R-:W-:Y:S04]  /*8de0*/  STG.E desc[UR24][R52.64+0x100], R19 ;  /* 0x0001001334007986 */ /* 0x000fe8000c101918 */
[----:B-1----:R-:W2:Y:S04]  /*8df0*/  LDL.LU R2, [R1+0x20c] ;  /* 0x00020c0001027983 */ /* 0x002ea80000300800 */
[----:B------:R0:W-:Y:S04]  /*8e00*/  STG.E desc[UR24][R52.64+0x180], R31 ;  /* 0x0001801f34007986 */ /* 0x0001e8000c101918 */
[----:B------:R-:W2:Y:S04]  /*8e10*/  LDL.LU.64 R58, [R1+0x308] ;  /* 0x00030800013a7983 */ /* 0x000ea80000300a00 */
[----:B0-----:R-:W2:Y:S04]  /*8e20*/  LDL.LU.64 R52, [R1+0x300] ;  /* 0x0003000001347983 */ /* 0x001ea80000300a00 */
[----:B-----5:R-:W-:Y:S04]  /*8e30*/  STG.E desc[UR24][R122.64], R54 ;  /* 0x000000367a007986 */ /* 0x020fe8000c101918 */
[----:B------:R-:W-:Y:S04]  /*8e40*/  STG.E desc[UR24][R122.64+0x80], R76 ;  /* 0x0000804c7a007986 */ /* 0x000fe8000c101918 */
[----:B------:R-:W-:Y:S04]  /*8e50*/  STG.E desc[UR24][R122.64+0x100], R12 ;  /* 0x0001000c7a007986 */ /* 0x000fe8000c101918 */
[----:B------:R-:W-:Y:S04]  /*8e60*/  STG.E desc[UR24][R122.64+0x180], R24 ;  /* 0x000180187a007986 */ /* 0x000fe8000c101918 */
[----:B---3--:R-:W-:Y:S04]  /*8e70*/  STG.E desc[UR24][R48.64], R55 ;  /* 0x0000003730007986 */ /* 0x008fe8000c101918 */
[----:B------:R-:W-:Y:S04]  /*8e80*/  STG.E desc[UR24][R48.64+0x80], R77 ;  /* 0x0000804d30007986 */ /* 0x000fe8000c101918 */
[----:B------:R-:W-:Y:S04]  /*8e90*/  STG.E desc[UR24][R48.64+0x100], R13 ;  /* 0x0001000d30007986 */ /* 0x000fe8000c101918 */
[----:B------:R0:W-:Y:S04]  /*8ea0*/  STG.E desc[UR24][R48.64+0x180], R25 ;  /* 0x0001801930007986 */ /* 0x0001e8000c101918 */
[----:B0-----:R-:W3:Y:S04]  /*8eb0*/  LDL.LU R48, [R1+0x4e8] ;  /* 0x0004e80001307983 */ /* 0x001ee80000300800 */
[----:B------:R-:W3:Y:S04]  /*8ec0*/  LDL.LU.64 R54, [R1+0x2f8] ;  /* 0x0002f80001367983 */ /* 0x000ee80000300a00 */
[----:B----4-:R-:W-:Y:S04]  /*8ed0*/  STG.E desc[UR24][R124.64], R50 ;  /* 0x000000327c007986 */ /* 0x010fe8000c101918 */
[----:B------:R-:W-:Y:S04]  /*8ee0*/  STG.E desc[UR24][R124.64+0x80], R78 ;  /* 0x0000804e7c007986 */ /* 0x000fe8000c101918 */
[----:B------:R-:W-:Y:S04]  /*8ef0*/  STG.E desc[UR24][R124.64+0x100], R14 ;  /* 0x0001000e7c007986 */ /* 0x000fe8000c101918 */
[----:B------:R-:W-:Y:S04]  /*8f00*/  STG.E desc[UR24][R124.64+0x180], R26 ;  /* 0x0001801a7c007986 */ /* 0x000fe8000c101918 */
[----:B------:R0:W-:Y:S04]  /*8f10*/  STG.E desc[UR24][R120.64], R51 ;  /* 0x0000003378007986 */ /* 0x0001e8000c101918 */
[----:B------:R-:W-:Y:S04]  /*8f20*/  STG.E desc[UR24][R120.64+0x80], R79 ;  /* 0x0000804f78007986 */ /* 0x000fe8000c101918 */
[----:B------:R-:W-:Y:S04]  /*8f30*/  STG.E desc[UR24][R120.64+0x100], R15 ;  /* 0x0001000f78007986 */ /* 0x000fe8000c101918 */
[----:B------:R-:W-:Y:S04]  /*8f40*/  STG.E desc[UR24][R120.64+0x180], R27 ;  /* 0x0001801b78007986 */ /* 0x000fe8000c101918 */
[----:B------:R-:W-:Y:S04]  /*8f50*/  STG.E desc[UR24][R64.64], R66 ;  /* 0x0000004240007986 */ /* 0x000fe8000c101918 */
[----:B------:R-:W-:Y:S04]  /*8f60*/  STG.E desc[UR24][R64.64+0x80], R72 ;  /* 0x0000804840007986 */ /* 0x000fe8000c101918 */
[----:B------:R-:W-:Y:S04]  /*8f70*/  STG.E desc[UR24][R64.64+0x100], R8 ;  /* 0x0001000840007986 */ /* 0x000fe8000c101918 */
[----:B------:R-:W-:Y:S04]  /*8f80*/  STG.E desc[UR24][R64.64+0x180], R36 ;  /* 0x0001802440007986 */ /* 0x000fe8000c101918 */
[----:B--2---:R-:W-:Y:S04]  /*8f90*/  STG.E desc[UR24][R60.64], R67 ;  /* 0x000000433c007986 */ /* 0x004fe8000c101918 */
[----:B------:R-:W-:Y:S04]  /*8fa0*/  STG.E desc[UR24][R60.64+0x80], R73 ;  /* 0x000080493c007986 */ /* 0x000fe8000c101918 */
[----:B------:R-:W-:Y:S04]  /*8fb0*/  STG.E desc[UR24][R60.64+0x100], R9 ;  /* 0x000100093c007986 */ /* 0x000fe8000c101918 */
[----:B------:R-:W-:Y:S04]  /*8fc0*/  STG.E desc[UR24][R60.64+0x180], R37 ;  /* 0x000180253c007986 */ /* 0x000fe8000c101918 */
[----:B0-----:R-:W2:Y:S04]  /*8fd0*/  LDL.LU.64 R50, [R1+0x2f0] ;  /* 0x0002f00001327983 */ /* 0x001ea80000300a00 */
[----:B------:R-:W-:Y:S04]  /*8fe0*/  STG.E desc[UR24][R62.64], R56 ;  /* 0x000000383e007986 */ /* 0x000fe8000c101918 */
[----:B------:R-:W-:Y:S04]  /*8ff0*/  STG.E desc[UR24][R62.64+0x80], R74 ;  /* 0x0000804a3e007986 */ /* 0x000fe8000c101918 */
[----:B------:R-:W-:Y:S04]  /*9000*/  STG.E desc[UR24][R62.64+0x100], R10 ;  /* 0x0001000a3e007986 */ /* 0x000fe8000c101918 */
[----:B------:R-:W-:Y:S01]  /*9010*/  STG.E desc[UR24][R62.64+0x180], R38 ;  /* 0x000180263e007986 */ /* 0x000fe2000c101918 */
[----:B------:R-:W-:-:S03]  /*9020*/  IMAD.X R53, RZ, RZ, R57, P2 ;  /* 0x000000ffff357224 */ /* 0x000fc600010e0639 */
[----:B------:R-:W-:Y:S04]  /*9030*/  STG.E desc[UR24][R58.64], R2 ;  /* 0x000000023a007986 */ /* 0x000fe8000c101918 */
[----:B------:R-:W4:Y:S04]  /*9040*/  LDL.LU R49, [R1+0x1f8] ;  /* 0x0001f80001317983 */ /* 0x000f280000300800 */
[----:B------:R-:W-:Y:S04]  /*9050*/  STG.E desc[UR24][R58.64+0x80], R75 ;  /* 0x0000804b3a007986 */ /* 0x000fe8000c101918 */
[----:B------:R-:W-:Y:S04]  /*9060*/  STG.E desc[UR24][R58.64+0x100], R11 ;  /* 0x0001000b3a007986 */ /* 0x000fe8000c101918 */
[----:B------:R-:W-:Y:S04]  /*9070*/  STG.E desc[UR24][R58.64+0x180], R39 ;  /* 0x000180273a007986 */ /* 0x000fe8000c101918 */
[----:B------:R0:W-:Y:S04]  /*9080*/  STG.E desc[UR24][R52.64], R164 ;  /* 0x000000a434007986 */ /* 0x0001e8000c101918 */
[----:B0-----:R-:W5:Y:S01]  /*9090*/  LDL.LU R164, [R1+0x508] ;  /* 0x0005080001a47983 */ /* 0x001f620000300800 */
[----:B------:R-:W0:Y:S01]  /*90a0*/  S2R R0, SR_TID.X ;  /* 0x0000000000007919 */ /* 0x000e220000002100 */
[----:B------:R-:W1:Y:S02]  /*90b0*/  S2R R2, SR_TID.X ;  /* 0x0000000000027919 */ /* 0x000e640000002100 */
[----:B------:R-:W-:Y:S01]  /*90c0*/  STG.E desc[UR24][R52.64+0x80], R68 ;  /* 0x0000804434007986 */ /* 0x000fe2000c101918 */
[----:B0-----:R-:W-:-:S04]  /*90d0*/  SHF.R.U32.HI R59, RZ, 0x5, R0 ;  /* 0x00000005ff3b7819 */ /* 0x001fc80000011600 */
[----:B------:R-:W-:Y:S02]  /*90e0*/  SGXT.U32 R59, R59, 0x2 ;  /* 0x000000023b3b781a */ /* 0x000fe40000000000 */
[----:B-1----:R-:W-:Y:S02]  /*90f0*/  SHF.R.U32.HI R2, RZ, 0x5, R2 ;  /* 0x00000005ff027819 */ /* 0x002fe40000011602 */
[----:B------:R-:W-:Y:S02]  /*9100*/  LOP3.LUT R59, R59, 0xf8, RZ, 0xfc, !PT ;  /* 0x000000f83b3b7812 */ /* 0x000fe400078efcff */
[----:B------:R-:W-:-:S03]  /*9110*/  SGXT.U32 R2, R2, 0x2 ;  /* 0x000000020202781a */ /* 0x000fc60000000000 */
[----:B------:R-:W-:Y:S01]  /*9120*/  IMAD.SHL.U32 R0, R59, 0x80, RZ ;  /* 0x000000803b007824 */ /* 0x000fe200078e00ff */
[----:B------:R-:W-:-:S04]  /*9130*/  LOP3.LUT R2, R2, 0xfc, RZ, 0xfc, !PT ;  /* 0x000000fc02027812 */ /* 0x000fc800078efcff */
[----:B------:R-:W-:Y:S01]  /*9140*/  LEA.HI.X R0, R0, UR29, RZ, 0x2, P4 ;  /* 0x0000001d00007c11 */ /* 0x000fe2000a0f14ff */
[----:B------:R-:W-:Y:S01]  /*9150*/  IMAD.SHL.U32 R2, R2, 0x80, RZ ;  /* 0x0000008002027824 */ /* 0x000fe200078e00ff */
[----:B------:R-:W-:Y:S04]  /*9160*/  STG.E desc[UR24][R52.64+0x100], R4 ;  /* 0x0001000434007986 */ /* 0x000fe8000c101918 */
[----:B------:R-:W-:Y:S01]  /*9170*/  LEA.HI.X R2, R2, UR11, RZ, 0x2, P3 ;  /* 0x0000000b02027c11 */ /* 0x000fe200098f14ff */
[----:B------:R-:W-:Y:S01]  /*9180*/  STG.E desc[UR24][R52.64+0x180], R40 ;  /* 0x0001802834007986 */ /* 0x000fe2000c101918 */
[----:B---3--:R-:W-:-:S05]  /*9190*/  IMAD.X R55, RZ, RZ, R48, P0 ;  /* 0x000000ffff377224 */ /* 0x008fca00000e0630 */
[----:B------:R0:W-:Y:S04]  /*91a0*/  STG.E desc[UR24][R54.64], R165 ;  /* 0x000000a536007986 */ /* 0x0001e8000c101918 */
[----:B------:R1:W-:Y:S04]  /*91b0*/  STG.E desc[UR24][R54.64+0x80], R69 ;  /* 0x0000804536007986 */ /* 0x0003e8000c101918 */
[----:B------:R1:W-:Y:S04]  /*91c0*/  STG.E desc[UR24][R54.64+0x100], R5 ;  /* 0x0001000536007986 */ /* 0x0003e8000c101918 */
[----:B------:R1:W-:Y:S01]  /*91d0*/  STG.E desc[UR24][R54.64+0x180], R41 ;  /* 0x0001802936007986 */ /* 0x0003e2000c101918 */
[----:B0-----:R-:W-:-:S02]  /*91e0*/  IMAD.X R165, RZ, RZ, R2, P5 ;  /* 0x000000ffffa57224 */ /* 0x001fc400028e0602 */
[----:B--2---:R-:W-:-:S05]  /*91f0*/  IMAD.X R51, RZ, RZ, R0, P6 ;  /* 0x000000ffff337224 */ /* 0x004fca00030e0600 */
[----:B----4-:R1:W-:Y:S04]  /*9200*/  STG.E desc[UR24][R50.64], R49 ;  /* 0x0000003132007986 */ /* 0x0103e8000c101918 */
[----:B------:R1:W-:Y:S04]  /*9210*/  STG.E desc[UR24][R50.64+0x80], R70 ;  /* 0x0000804632007986 */ /* 0x0003e8000c101918 */
[----:B------:R1:W-:Y:S04]  /*9220*/  STG.E desc[UR24][R50.64+0x100], R6 ;  /* 0x0001000632007986 */ /* 0x0003e8000c101918 */
[----:B------:R1:W-:Y:S04]  /*9230*/  STG.E desc[UR24][R50.64+0x180], R42 ;  /* 0x0001802a32007986 */ /* 0x0003e8000c101918 */
[----:B-----5:R1:W-:Y:S04]  /*9240*/  STG.E desc[UR24][R164.64], R3 ;  /* 0x00000003a4007986 */ /* 0x0203e8000c101918 */
[----:B------:R1:W-:Y:S04]  /*9250*/  STG.E desc[UR24][R164.64+0x80], R71 ;  /* 0x00008047a4007986 */ /* 0x0003e8000c101918 */
[----:B------:R1:W-:Y:S04]  /*9260*/  STG.E desc[UR24][R164.64+0x100], R7 ;  /* 0x00010007a4007986 */ /* 0x0003e8000c101918 */
[----:B------:R1:W-:Y:S01]  /*9270*/  STG.E desc[UR24][R164.64+0x180], R43 ;  /* 0x0001802ba4007986 */ /* 0x0003e2000c101918 */
[----:B------:R-:W-:Y:S06]  /*9280*/  BAR.SYNC.DEFER_BLOCKING 0x0 ;  /* 0x0000000000007b1d */ /* 0x000fec0000010000 */
[----:B------:R-:W-:Y:S05]  /*9290*/  @P1 BRA `(.L_x_8) ;  /* 0x00000000009c1947 */ /* 0x000fea0003800000 */
[----:B------:R-:W-:Y:S01]  /*92a0*/  NOP ;  /* 0x0000000000007918 */ /* 0x000fe20000000000 */
[----:B------:R-:W-:Y:S01]  /*92b0*/  UMOV UR4, 0x50 ;  /* 0x0000005000047882 */ /* 0x000fe20000000000 */
[----:B------:R-:W-:Y:S01]  /*92c0*/  IMAD.U32 R0, RZ, RZ, UR26 ;  /* 0x0000001aff007e24 */ /* 0x000fe2000f8e00ff */
[----:B------:R-:W-:Y:S01]  /*92d0*/  ULEA UR20, UR20, UR4, 0x18 ;  /* 0x0000000414147291 */ /* 0x000fe2000f8ec0ff */
[----:B-1----:R-:W-:Y:S02]  /*92e0*/  IMAD.MOV.U32 R3, RZ, RZ, 0xff ;  /* 0x000000ffff037424 */ /* 0x002fe400078e00ff */
[----:B------:R-:W-:Y:S01]  /*92f0*/  IMAD.MOV.U32 R7, RZ, RZ, 0x1 ;  /* 0x00000001ff077424 */ /* 0x000fe200078e00ff */
[----:B------:R-:W-:-:S04]  /*9300*/  LOP3.LUT R0, R0, 0xffff, RZ, 0xc0, !PT ;  /* 0x0000ffff00007812 */ /* 0x000fc800078ec0ff */
[----:B------:R-:W-:Y:S01]  /*9310*/  SHF.R.U32.HI R0, RZ, 0x5, R0 ;  /* 0x00000005ff007819 */ /* 0x000fe20000011600 */
[----:B------:R-:W0:Y:S04]  /*9320*/  LDS R5, [UR20] ;  /* 0x00000014ff057984 */ /* 0x000e280008000800 */
[----:B------:R-:W-:Y:S01]  /*9330*/  VIADD R2, R0, 0x10 ;  /* 0x0000001000027836 */ /* 0x000fe20000000000 */
[----:B------:R-:W-:-:S04]  /*9340*/  SHF.L.U32 R0, R3, R0, RZ ;  /* 0x0000000003007219 */ /* 0x000fc800000006ff */
[----:B------:R-:W-:-:S04]  /*9350*/  SHF.L.U32 R3, R7, R2, RZ ;  /* 0x0000000207037219 */ /* 0x000fc800000006ff */
[----:B------:R-:W-:-:S04]  /*9360*/  LOP3.LUT R0, R3, R0, RZ, 0xfc, !PT ;  /* 0x0000000003007212 */ /* 0x000fc800078efcff */
[C---:B------:R-:W-:Y:S02]  /*9370*/  LOP3.LUT R2, R0.reuse, 0xffff, RZ, 0xc0, !PT ;  /* 0x0000ffff00027812 */ /* 0x040fe400078ec0ff */
[----:B0-----:R-:W-:-:S04]  /*9380*/  LOP3.LUT R3, R0, 0xffff, R5, 0x80, !PT ;  /* 0x0000ffff00037812 */ /* 0x001fc800078e8005 */
[----:B------:R-:W-:-:S13]  /*9390*/  ISETP.NE.AND P0, PT, R3, R2, PT ;  /* 0x000000020300720c */ /* 0x000fda0003f05270 */
[----:B------:R-:W-:Y:S05]  /*93a0*/  @P0 BRA `(.L_x_9) ;  /* 0x0000000000500947 */ /* 0x000fea0003800000 */
[----:B------:R-:W-:Y:S02]  /*93b0*/  SHF.R.U32.HI R5, RZ, 0x10, R5 ;  /* 0x00000010ff057819 */ /* 0x000fe40000011605 */
[----:B------:R-:W-:-:S04]  /*93c0*/  SHF.R.U32.HI R2, RZ, 0x10, R0 ;  /* 0x00000010ff027819 */ /* 0x000fc80000011600 */
[----:B------:R-:W-:-:S04]  /*93d0*/  LOP3.LUT R5, R5, R2, RZ, 0xc0, !PT ;  /* 0x0000000205057212 */ /* 0x000fc800078ec0ff */
[----:B------:R-:W-:-:S13]  /*93e0*/  ISETP.NE.AND P0, PT, R5, R2, PT ;  /* 0x000000020500720c */ /* 0x000fda0003f05270 */
[----:B------:R-:W-:Y:S05]  /*93f0*/  @P0 BRA `(.L_x_10) ;  /* 0x0000000000300947 */ /* 0x000fea0003800000 */
[----:B------:R-:W-:Y:S01]  /*9400*/  R2UR UR4, R0 ;  /* 0x00000000000472ca */ /* 0x000fe200000e0000 */
[----:B------:R-:W-:Y:S01]  /*9410*/  VOTEU.ANY UR5, UPT, PT ;  /* 0x0000000000057886 */ /* 0x000fe200038e0100 */
[----:B------:R-:W0:Y:S01]  /*9420*/  S2R R0, SR_LANEID ;  /* 0x0000000000007919 */ /* 0x000e220000000000 */
[----:B------:R-:W-:-:S10]  /*9430*/  UFLO.U32 UR5, UR5 ;  /* 0x00000005000572bd */ /* 0x000fd400080e0000 */
[----:B------:R-:W-:-:S06]  /*9440*/  ULOP3.LUT UR4, URZ, UR4, URZ, 0x33, !UPT ;  /* 0x00000004ff047292 */ /* 0x000fcc000f8e33ff */
[----:B------:R-:W-:-:S04]  /*9450*/  IMAD.U32 R2, RZ, RZ, UR4 ;  /* 0x00000004ff027e24 */ /* 0x000fc8000f8e00ff */
[----:B------:R-:W1:Y:S02]  /*9460*/  REDUX UR6, R2 ;  /* 0x00000000020673c4 */ /* 0x000e640000000000 */
[----:B------:R2:W-:Y:S01]  /*9470*/  UTCATOMSWS.AND URZ, UR4 ;  /* 0x0000000400ff79e3 */ /* 0x0005e20008000000 */
[----:B0-----:R-:W-:Y:S01]  /*9480*/  ISETP.EQ.U32.AND P0, PT, R0, UR5, PT ;  /* 0x0000000500007c0c */ /* 0x001fe2000bf02070 */
[----:B-1----:R-:W-:-:S12]  /*9490*/  IMAD.U32 R0, RZ, RZ, UR6 ;  /* 0x00000006ff007e24 */ /* 0x002fd8000f8e00ff */
[----:B------:R2:W-:Y:S01]  /*94a0*/  @P0 ATOMS.AND RZ, [UR20], R0 ;  /* 0x00000000ffff098c */ /* 0x0005e2000a800014 */
[----:B------:R-:W-:Y:S05]  /*94b0*/  BRA `(.L_x_8) ;  /* 0x0000000000147947 */ /* 0x000fea0003800000 */
.L_x_10:
[----:B------:R-:W-:-:S07]  /*94c0*/  MOV R2, 0x94e0 ;  /* 0x000094e000027802 */ /* 0x000fce0000000f00 */
[----:B------:R-:W-:Y:S05]  /*94d0*/  CALL.REL.NOINC `($__internal_0_$__cuda_sm10x_tcgen05_guardrail_trap_col_being_dealloced_not_returned_by_alloc) ;  /* 0x0000000000207944 */ /* 0x000fea0003c00000 */
[----:B------:R-:W-:Y:S05]  /*94e0*/  BRA `(.L_x_8) ;  /* 0x0000000000087947 */ /* 0x000fea0003800000 */
.L_x_9:
[----:B------:R-:W-:-:S07]  /*94f0*/  MOV R2, 0x9510 ;  /* 0x0000951000027802 */ /* 0x000fce0000000f00 */
[----:B------:R-:W-:Y:S05]  /*9500*/  CALL.REL.NOINC `($__internal_2_$__cuda_sm10x_tcgen05_guardrail_trap_unallocated_columns_being_dealloced) ;  /* 0x00000000002c7944 */ /* 0x000fea0003c00000 */
.L_x_8:
[----:B------:R-:W-:Y:S01]  /*9510*/  NOP ;  /* 0x0000000000007918 */ /* 0x000fe20000000000 */
[----:B--2---:R-:W-:Y:S05]  /*9520*/  EXIT ;  /* 0x000000000000794d */ /* 0x004fea0003800000 */
.L_x_7:
[----:B------:R-:W0:Y:S02]  /*9530*/  SYNCS.PHASECHK.TRANS64.TRYWAIT P0, [UR21+0x3000], RZ ;  /* 0x003000ffff0075a7 */ /* 0x000e240008001115 */
[----:B0-----:R-:W-:Y:S05]  /*9540*/  @!P0 BRA `(.L_x_7) ;  /* 0xfffffffc00f88947 */ /* 0x001fea000383ffff */
[----:B------:R-:W-:Y:S05]  /*9550*/  BRA `(.L_x_11) ;  /* 0xffffff9400007947 */ /* 0x000fea000383ffff */
        .weak           $__internal_0_$__cuda_sm10x_tcgen05_guardrail_trap_col_being_dealloced_not_returned_by_alloc
        .type           $__internal_0_$__cuda_sm10x_tcgen05_guardrail_trap_col_being_dealloced_not_returned_by_alloc,@function
        .size           $__internal_0_$__cuda_sm10x_tcgen05_guardrail_trap_col_being_dealloced_not_returned_by_alloc,($__internal_1_$__cuda_sm10x_tcgen05_guardrail_trap_phase_invalid_during_alloc - $__internal_0_$__cuda_sm10x_tcgen05_guardrail_trap_col_being_dealloced_not_returned_by_alloc)
$__internal_0_$__cuda_sm10x_tcgen05_guardrail_trap_col_being_dealloced_not_returned_by_alloc:
[----:B------:R-:W-:Y:S05]  /*9560*/  BPT.TRAP 0x1 ;  /* 0x000000040000795c */ /* 0x000fea0000300000 */
[----:B------:R-:W-:-:S04]  /*9570*/  IMAD.MOV.U32 R3, RZ, RZ, 0x0 ;  /* 0x00000000ff037424 */ /* 0x000fc800078e00ff */
[----:B------:R-:W-:Y:S05]  /*9580*/  RET.REL.NODEC R2 `(gluon_mma) ;  /* 0xffffff68029c7950 */ /* 0x000fea0003c3ffff */
        .weak           $__internal_1_$__cuda_sm10x_tcgen05_guardrail_trap_phase_invalid_during_alloc
        .type           $__internal_1_$__cuda_sm10x_tcgen05_guardrail_trap_phase_invalid_during_alloc,@function
        .size           $__internal_1_$__cuda_sm10x_tcgen05_guardrail_trap_phase_invalid_during_alloc,($__internal_2_$__cuda_sm10x_tcgen05_guardrail_trap_unallocated_columns_being_dealloced - $__internal_1_$__cuda_sm10x_tcgen05_guardrail_trap_phase_invalid_during_alloc)
$__internal_1_$__cuda_sm10x_tcgen05_guardrail_trap_phase_invalid_during_alloc:
[----:B------:R-:W-:Y:S05]  /*9590*/  BPT.TRAP 0x1 ;  /* 0x000000040000795c */ /* 0x000fea0000300000 */
[----:B------:R-:W-:-:S04]  /*95a0*/  IMAD.MOV.U32 R3, RZ, RZ, 0x0 ;  /* 0x00000000ff037424 */ /* 0x000fc800078e00ff */
[----:B------:R-:W-:Y:S05]  /*95b0*/  RET.REL.NODEC R2 `(gluon_mma) ;  /* 0xffffff6802907950 */ /* 0x000fea0003c3ffff */
        .weak           $__internal_2_$__cuda_sm10x_tcgen05_guardrail_trap_unallocated_columns_being_dealloced
        .type           $__internal_2_$__cuda_sm10x_tcgen05_guardrail_trap_unallocated_columns_being_dealloced,@function
        .size           $__internal_2_$__cuda_sm10x_tcgen05_guardrail_trap_unallocated_columns_being_dealloced,(.L_x_15 - $__internal_2_$__cuda_sm10x_tcgen05_guardrail_trap_unallocated_columns_being_dealloced)
$__internal_2_$__cuda_sm10x_tcgen05_guardrail_trap_unallocated_columns_being_dealloced:
[----:B------:R-:W-:Y:S05]  /*95c0*/  BPT.TRAP 0x1 ;  /* 0x000000040000795c */ /* 0x000fea0000300000 */
[----:B------:R-:W-:-:S04]  /*95d0*/  IMAD.MOV.U32 R3, RZ, RZ, 0x0 ;  /* 0x00000000ff037424 */ /* 0x000fc800078e00ff */
[----:B------:R-:W-:Y:S05]  /*95e0*/  RET.REL.NODEC R2 `(gluon_mma) ;  /* 0xffffff6802847950 */ /* 0x000fea0003c3ffff */
.L_x_12:
[----:B------:R-:W-:-:S00]  /*95f0*/  BRA `(.L_x_12) ;  /* 0xfffffffc00fc7947 */ /* 0x000fc0000383ffff */
[----:B------:R-:W-:-:S00]  /*9600*/  NOP ;  /* 0x0000000000007918 */ /* 0x000fc00000000000 */
[----:B------:R-:W-:-:S00]  /*9610*/  NOP ;  /* 0x0000000000007918 */ /* 0x000fc00000000000 */
[----:B------:R-:W-:-:S00]  /*9620*/  NOP ;  /* 0x0000000000007918 */ /* 0x000fc00000000000 */
[----:B------:R-:W-:-:S00]  /*9630*/  NOP ;  /* 0x0000000000007918 */ /* 0x000fc00000000000 */
[----:B------:R-:W-:-:S00]  /*9640*/  NOP ;  /* 0x0000000000007918 */ /* 0x000fc00000000000 */
[----:B------:R-:W-:-:S00]  /*9650*/  NOP ;  /* 0x0000000000007918 */ /* 0x000fc00000000000 */
[----:B------:R-:W-:-:S00]  /*9660*/  NOP ;  /* 0x0000000000007918 */ /* 0x000fc00000000000 */
[----:B------:R-:W-:-:S00]  /*9670*/  NOP ;  /* 0x0000000000007918 */ /* 0x000fc00000000000 */
.L_x_15:


//--------------------- .nv.shared.gluon_mma      --------------------------
	.section	.nv.shared.gluon_mma,"aw",@nobits
	.sectionflags	@""
	.align	16
	.zero		1024


//--------------------- .nv.shared.reserved.0     --------------------------
	.section	.nv.shared.reserved.0,"aw",@nobits
	.align	8
	.weak		__nv_reservedSMEM_offset_0_alias
	.size		__nv_reservedSMEM_offset_0_alias, 0, 64
	.other		__nv_reservedSMEM_offset_0_alias,@"STO_CUDA_RESERVED_SHARED STV_DEFAULT"
__nv_reservedSMEM_offset_0_alias:
	.zero		0
.nv.shared.reserved.0:
	.zero		64
	.weak		__nv_reservedSMEM_allocation_phase
	.type		__nv_reservedSMEM_allocation_phase,@object
	.size		__nv_reservedSMEM_allocation_phase,(.L_0 - __nv_reservedSMEM_allocation_phase)
__nv_reservedSMEM_allocation_phase:
	.zero		1
.L_0:
	.zero		7
	.weak		__nv_reservedSMEM_devtool_atexit_pc
	.type		__nv_reservedSMEM_devtool_atexit_pc,@object
	.size		__nv_reservedSMEM_devtool_atexit_pc,(__nv_reservedSMEM_allocation_mask - __nv_reservedSMEM_devtool_atexit_pc)
__nv_reservedSMEM_devtool_atexit_pc:
	.zero		8
	.weak		__nv_reservedSMEM_allocation_mask
	.type		__nv_reservedSMEM_allocation_mask,@object
	.size		__nv_reservedSMEM_allocation_mask,(.L_2 - __nv_reservedSMEM_allocation_mask)
__nv_reservedSMEM_allocation_mask:
	.zero		4
.L_2:


//--------------------- .nv.constant0.gluon_mma   --------------------------
	.section	.nv.constant0.gluon_mma,"a",@progbits
	.sectionflags	@""
	.align	4
.nv.constant0.gluon_mma:
	.zero		936


//--------------------- SYMBOLS --------------------------

	.type		.nv.reservedSmem.offset0,@object
	.size		.nv.reservedSmem.offset0,0x4
	.type		.nv.reservedSmem.cap,@object
	.size		.nv.reservedSmem.cap,0x4
